//
// Generated by NVIDIA NVVM Compiler
//
// Compiler Build ID: CL-36424714
// Cuda compilation tools, release 13.0, V13.0.88
// Based on NVVM 20.0.0
//

.version 9.0
.target sm_100
.address_size 64

	// .globl	_Z18bsr_spmm_optimized3BSRS_Pfiiii
// _ZZ18bsr_spmm_optimized3BSRS_PfiiiiE5smemA has been demoted
// _ZZ18bsr_spmm_optimized3BSRS_PfiiiiE5smemB has been demoted

.visible .entry _Z18bsr_spmm_optimized3BSRS_Pfiiii(
	.param .align 8 .b8 _Z18bsr_spmm_optimized3BSRS_Pfiiii_param_0[40],
	.param .align 8 .b8 _Z18bsr_spmm_optimized3BSRS_Pfiiii_param_1[40],
	.param .u64 .ptr .align 1 _Z18bsr_spmm_optimized3BSRS_Pfiiii_param_2,
	.param .u32 _Z18bsr_spmm_optimized3BSRS_Pfiiii_param_3,
	.param .u32 _Z18bsr_spmm_optimized3BSRS_Pfiiii_param_4,
	.param .u32 _Z18bsr_spmm_optimized3BSRS_Pfiiii_param_5,
	.param .u32 _Z18bsr_spmm_optimized3BSRS_Pfiiii_param_6
)
{
	.reg .pred 	%p<16>;
	.reg .b16 	%rs<20>;
	.reg .b32 	%r<273>;
	.reg .b32 	%f<771>;
	.reg .b64 	%rd<101>;
	// demoted variable
	.shared .align 128 .b8 _ZZ18bsr_spmm_optimized3BSRS_PfiiiiE5smemA[8192];
	// demoted variable
	.shared .align 128 .b8 _ZZ18bsr_spmm_optimized3BSRS_PfiiiiE5smemB[8192];
	ld.param.u64 	%rd23, [_Z18bsr_spmm_optimized3BSRS_Pfiiii_param_1+24];
	ld.param.u64 	%rd22, [_Z18bsr_spmm_optimized3BSRS_Pfiiii_param_1+16];
	ld.param.u64 	%rd20, [_Z18bsr_spmm_optimized3BSRS_Pfiiii_param_0+24];
	ld.param.u64 	%rd19, [_Z18bsr_spmm_optimized3BSRS_Pfiiii_param_0+16];
	ld.param.v2.u32 	{%r42, %r43}, [_Z18bsr_spmm_optimized3BSRS_Pfiiii_param_0];
	ld.param.u64 	%rd24, [_Z18bsr_spmm_optimized3BSRS_Pfiiii_param_1+32];
	ld.param.u64 	%rd21, [_Z18bsr_spmm_optimized3BSRS_Pfiiii_param_0+32];
	ld.param.u64 	%rd25, [_Z18bsr_spmm_optimized3BSRS_Pfiiii_param_2];
	ld.param.u32 	%r50, [_Z18bsr_spmm_optimized3BSRS_Pfiiii_param_6];
	cvta.to.global.u64 	%rd1, %rd21;
	cvta.to.global.u64 	%rd3, %rd24;
	mov.u32 	%r1, %tid.x;
	shr.u32 	%r51, %r1, 5;
	shr.u32 	%r2, %r1, 6;
	and.b32  	%r3, %r51, 1;
	mov.u32 	%r52, %ctaid.y;
	shl.b32 	%r53, %r52, 1;
	setp.gt.u32 	%p1, %r1, 255;
	selp.u32 	%r54, 1, 0, %p1;
	or.b32  	%r4, %r53, %r54;
	mov.u32 	%r5, %ctaid.x;
	setp.ge.s32 	%p2, %r4, %r42;
	@%p2 bra 	$L__BB0_21;
	cvta.to.global.u64 	%rd26, %rd19;
	mul.wide.u32 	%rd27, %r4, 4;
	add.s64 	%rd28, %rd26, %rd27;
	ld.global.u32 	%r55, [%rd28+4];
	ld.global.u32 	%r6, [%rd28];
	sub.s32 	%r7, %r55, %r6;
	setp.lt.s32 	%p3, %r7, 1;
	mov.f32 	%f579, 0f00000000;
	mov.f32 	%f580, %f579;
	mov.f32 	%f581, %f579;
	mov.f32 	%f582, %f579;
	mov.f32 	%f583, %f579;
	mov.f32 	%f584, %f579;
	mov.f32 	%f585, %f579;
	mov.f32 	%f586, %f579;
	mov.f32 	%f587, %f579;
	mov.f32 	%f588, %f579;
	mov.f32 	%f589, %f579;
	mov.f32 	%f590, %f579;
	mov.f32 	%f591, %f579;
	mov.f32 	%f592, %f579;
	mov.f32 	%f593, %f579;
	mov.f32 	%f594, %f579;
	mov.f32 	%f595, %f579;
	mov.f32 	%f596, %f579;
	mov.f32 	%f597, %f579;
	mov.f32 	%f598, %f579;
	mov.f32 	%f599, %f579;
	mov.f32 	%f600, %f579;
	mov.f32 	%f601, %f579;
	mov.f32 	%f602, %f579;
	mov.f32 	%f603, %f579;
	mov.f32 	%f604, %f579;
	mov.f32 	%f605, %f579;
	mov.f32 	%f606, %f579;
	mov.f32 	%f607, %f579;
	mov.f32 	%f608, %f579;
	mov.f32 	%f609, %f579;
	mov.f32 	%f610, %f579;
	mov.f32 	%f611, %f579;
	mov.f32 	%f612, %f579;
	mov.f32 	%f613, %f579;
	mov.f32 	%f614, %f579;
	mov.f32 	%f615, %f579;
	mov.f32 	%f616, %f579;
	mov.f32 	%f617, %f579;
	mov.f32 	%f618, %f579;
	mov.f32 	%f619, %f579;
	mov.f32 	%f620, %f579;
	mov.f32 	%f621, %f579;
	mov.f32 	%f622, %f579;
	mov.f32 	%f623, %f579;
	mov.f32 	%f624, %f579;
	mov.f32 	%f625, %f579;
	mov.f32 	%f626, %f579;
	mov.f32 	%f627, %f579;
	mov.f32 	%f628, %f579;
	mov.f32 	%f629, %f579;
	mov.f32 	%f630, %f579;
	mov.f32 	%f631, %f579;
	mov.f32 	%f632, %f579;
	mov.f32 	%f633, %f579;
	mov.f32 	%f634, %f579;
	mov.f32 	%f635, %f579;
	mov.f32 	%f636, %f579;
	mov.f32 	%f637, %f579;
	mov.f32 	%f638, %f579;
	mov.f32 	%f639, %f579;
	mov.f32 	%f640, %f579;
	mov.f32 	%f641, %f579;
	mov.f32 	%f642, %f579;
	@%p3 bra 	$L__BB0_20;
	mov.u32 	%r8, %ntid.x;
	add.s32 	%r9, %r1, %r8;
	cvt.u16.u32 	%rs2, %r9;
	xor.b16  	%rs3, %rs2, 4095;
	cvt.u16.u32 	%rs4, %r8;
	div.u16 	%rs5, %rs3, %rs4;
	and.b16  	%rs1, %rs5, 3;
	shl.b32 	%r57, %r1, 1;
	mov.u32 	%r58, _ZZ18bsr_spmm_optimized3BSRS_PfiiiiE5smemA;
	add.s32 	%r10, %r58, %r57;
	cvt.u64.u32 	%rd4, %r1;
	shl.b32 	%r11, %r8, 1;
	add.s32 	%r12, %r10, %r11;
	cvt.u64.u32 	%rd5, %r9;
	add.s32 	%r13, %r9, %r8;
	cvt.u64.u32 	%rd6, %r13;
	add.s32 	%r14, %r13, %r8;
	mov.u32 	%r59, _ZZ18bsr_spmm_optimized3BSRS_PfiiiiE5smemB;
	add.s32 	%r15, %r59, %r57;
	add.s32 	%r16, %r15, %r11;
	add.s32 	%r17, %r16, %r11;
	shl.b32 	%r60, %r3, 7;
	add.s32 	%r18, %r59, %r60;
	shl.b32 	%r61, %r2, 11;
	add.s32 	%r19, %r58, %r61;
	add.s32 	%r20, %r18, 64;
	add.s32 	%r21, %r18, 96;
	mul.wide.u32 	%rd7, %r8, 8;
	mul.wide.u32 	%rd29, %r8, 2;
	add.s64 	%rd8, %rd1, %rd29;
	shl.b32 	%r22, %r8, 3;
	shl.b32 	%r23, %r8, 2;
	mul.lo.s32 	%r24, %r8, 6;
	cvta.to.global.u64 	%rd9, %rd23;
	mov.b32 	%r266, 0;
	mov.f32 	%f579, 0f00000000;
$L__BB0_3:
	setp.eq.s16 	%p4, %rs1, 2;
	add.s32 	%r62, %r266, %r6;
	cvta.to.global.u64 	%rd30, %rd20;
	mul.wide.s32 	%rd31, %r62, 4;
	add.s64 	%rd32, %rd30, %rd31;
	ld.global.u32 	%r26, [%rd32];
	shl.b32 	%r63, %r62, 12;
	cvt.s64.s32 	%rd10, %r63;
	mov.u32 	%r267, %r1;
	@%p4 bra 	$L__BB0_7;
	setp.eq.s16 	%p5, %rs1, 3;
	add.s64 	%rd33, %rd4, %rd10;
	shl.b64 	%rd34, %rd33, 1;
	add.s64 	%rd35, %rd1, %rd34;
	ld.global.u16 	%rs6, [%rd35];
	st.shared.u16 	[%r10], %rs6;
	mov.u32 	%r267, %r9;
	@%p5 bra 	$L__BB0_7;
	setp.eq.s16 	%p6, %rs1, 0;
	add.s64 	%rd36, %rd5, %rd10;
	shl.b64 	%rd37, %rd36, 1;
	add.s64 	%rd38, %rd1, %rd37;
	ld.global.u16 	%rs7, [%rd38];
	st.shared.u16 	[%r12], %rs7;
	mov.u32 	%r267, %r13;
	@%p6 bra 	$L__BB0_7;
	add.s64 	%rd39, %rd6, %rd10;
	shl.b64 	%rd40, %rd39, 1;
	add.s64 	%rd41, %rd1, %rd40;
	ld.global.u16 	%rs8, [%rd41];
	add.s32 	%r64, %r12, %r11;
	st.shared.u16 	[%r64], %rs8;
	mov.u32 	%r267, %r14;
$L__BB0_7:
	add.s32 	%r65, %r11, %r267;
	mul.wide.u32 	%rd42, %r65, 2;
	add.s64 	%rd11, %rd1, %rd42;
	shl.b64 	%rd100, %rd10, 1;
	mad.lo.s32 	%r66, %r8, 3, %r267;
	mul.wide.u32 	%rd43, %r66, 2;
	add.s64 	%rd13, %rd1, %rd43;
	mul.wide.u32 	%rd44, %r267, 2;
	add.s64 	%rd14, %rd8, %rd44;
	shl.b32 	%r67, %r267, 1;
	mov.u32 	%r68, _ZZ18bsr_spmm_optimized3BSRS_PfiiiiE5smemA;
	add.s32 	%r268, %r68, %r67;
	add.s64 	%rd15, %rd1, %rd44;
$L__BB0_8:
	.pragma "nounroll";
	add.s64 	%rd45, %rd15, %rd100;
	ld.global.u16 	%rs9, [%rd45];
	st.shared.u16 	[%r268], %rs9;
	add.s32 	%r69, %r267, %r8;
	add.s32 	%r70, %r268, %r11;
	add.s64 	%rd46, %rd14, %rd100;
	ld.global.u16 	%rs10, [%rd46];
	st.shared.u16 	[%r70], %rs10;
	add.s32 	%r71, %r69, %r8;
	add.s32 	%r72, %r268, %r23;
	add.s64 	%rd47, %rd11, %rd100;
	ld.global.u16 	%rs11, [%rd47];
	st.shared.u16 	[%r72], %rs11;
	add.s32 	%r73, %r71, %r8;
	add.s32 	%r74, %r268, %r24;
	add.s64 	%rd48, %rd13, %rd100;
	ld.global.u16 	%rs12, [%rd48];
	st.shared.u16 	[%r74], %rs12;
	add.s32 	%r267, %r73, %r8;
	add.s64 	%rd100, %rd100, %rd7;
	add.s32 	%r268, %r268, %r22;
	setp.lt.u32 	%p7, %r267, 4096;
	@%p7 bra 	$L__BB0_8;
	cvta.to.global.u64 	%rd49, %rd22;
	mul.wide.s32 	%rd50, %r26, 4;
	add.s64 	%rd51, %rd49, %rd50;
	ld.global.u32 	%r75, [%rd51+4];
	ld.global.u32 	%r33, [%rd51];
	sub.s32 	%r34, %r75, %r33;
	setp.lt.s32 	%p8, %r34, 1;
	@%p8 bra 	$L__BB0_19;
	mov.b32 	%r270, 0;
$L__BB0_11:
	add.s32 	%r36, %r270, %r33;
	mul.wide.s32 	%rd52, %r36, 4;
	add.s64 	%rd53, %rd9, %rd52;
	ld.global.u32 	%r77, [%rd53];
	setp.ne.s32 	%p9, %r77, %r5;
	@%p9 bra 	$L__BB0_18;
	shl.b32 	%r78, %r36, 12;
	cvt.s64.s32 	%rd18, %r78;
	mov.u32 	%r271, %r1;
	@%p4 bra 	$L__BB0_16;
	setp.eq.s16 	%p11, %rs1, 3;
	add.s64 	%rd54, %rd4, %rd18;
	shl.b64 	%rd55, %rd54, 1;
	add.s64 	%rd56, %rd3, %rd55;
	ld.global.u16 	%rs13, [%rd56];
	st.shared.u16 	[%r15], %rs13;
	mov.u32 	%r271, %r9;
	@%p11 bra 	$L__BB0_16;
	setp.eq.s16 	%p12, %rs1, 0;
	add.s64 	%rd57, %rd5, %rd18;
	shl.b64 	%rd58, %rd57, 1;
	add.s64 	%rd59, %rd3, %rd58;
	ld.global.u16 	%rs14, [%rd59];
	st.shared.u16 	[%r16], %rs14;
	mov.u32 	%r271, %r13;
	@%p12 bra 	$L__BB0_16;
	add.s64 	%rd60, %rd6, %rd18;
	shl.b64 	%rd61, %rd60, 1;
	add.s64 	%rd62, %rd3, %rd61;
	ld.global.u16 	%rs15, [%rd62];
	st.shared.u16 	[%r17], %rs15;
	mov.u32 	%r271, %r14;
$L__BB0_16:
	.pragma "nounroll";
	shl.b32 	%r79, %r271, 1;
	mov.u32 	%r80, _ZZ18bsr_spmm_optimized3BSRS_PfiiiiE5smemB;
	add.s32 	%r81, %r80, %r79;
	cvt.u64.u32 	%rd63, %r271;
	add.s64 	%rd64, %rd63, %rd18;
	shl.b64 	%rd65, %rd64, 1;
	add.s64 	%rd66, %rd3, %rd65;
	ld.global.u16 	%rs16, [%rd66];
	st.shared.u16 	[%r81], %rs16;
	add.s32 	%r82, %r271, %r8;
	add.s32 	%r83, %r81, %r11;
	cvt.u64.u32 	%rd67, %r82;
	add.s64 	%rd68, %rd67, %rd18;
	shl.b64 	%rd69, %rd68, 1;
	add.s64 	%rd70, %rd3, %rd69;
	ld.global.u16 	%rs17, [%rd70];
	st.shared.u16 	[%r83], %rs17;
	add.s32 	%r84, %r82, %r8;
	add.s32 	%r85, %r83, %r11;
	cvt.u64.u32 	%rd71, %r84;
	add.s64 	%rd72, %rd71, %rd18;
	shl.b64 	%rd73, %rd72, 1;
	add.s64 	%rd74, %rd3, %rd73;
	ld.global.u16 	%rs18, [%rd74];
	st.shared.u16 	[%r85], %rs18;
	add.s32 	%r86, %r84, %r8;
	add.s32 	%r87, %r85, %r11;
	cvt.u64.u32 	%rd75, %r86;
	add.s64 	%rd76, %rd75, %rd18;
	shl.b64 	%rd77, %rd76, 1;
	add.s64 	%rd78, %rd3, %rd77;
	ld.global.u16 	%rs19, [%rd78];
	st.shared.u16 	[%r87], %rs19;
	add.s32 	%r271, %r86, %r8;
	setp.lt.u32 	%p13, %r271, 4096;
	@%p13 bra 	$L__BB0_16;
	bar.sync 	0;
	mov.b32 	%r88, 32;
	wmma.load.a.sync.aligned.row.m16n16k16.shared.f16 	{%r89, %r90, %r91, %r92, %r93, %r94, %r95, %r96}, [%r19], %r88;
	mov.b32 	%r97, 128;
	wmma.load.b.sync.aligned.col.m16n16k16.shared.f16 	{%r98, %r99, %r100, %r101, %r102, %r103, %r104, %r105}, [%r18], %r97;
	wmma.mma.sync.aligned.row.col.m16n16k16.f32.f32 {%f387, %f388, %f389, %f390, %f391, %f392, %f393, %f394}, {%r89, %r90, %r91, %r92, %r93, %r94, %r95, %r96}, {%r98, %r99, %r100, %r101, %r102, %r103, %r104, %r105}, {%f642, %f641, %f640, %f639, %f638, %f637, %f636, %f635};
	add.s32 	%r106, %r18, 32;
	wmma.load.b.sync.aligned.col.m16n16k16.shared.f16 	{%r107, %r108, %r109, %r110, %r111, %r112, %r113, %r114}, [%r106], %r97;
	wmma.mma.sync.aligned.row.col.m16n16k16.f32.f32 {%f395, %f396, %f397, %f398, %f399, %f400, %f401, %f402}, {%r89, %r90, %r91, %r92, %r93, %r94, %r95, %r96}, {%r107, %r108, %r109, %r110, %r111, %r112, %r113, %r114}, {%f634, %f633, %f632, %f631, %f630, %f629, %f628, %f627};
	wmma.load.b.sync.aligned.col.m16n16k16.shared.f16 	{%r115, %r116, %r117, %r118, %r119, %r120, %r121, %r122}, [%r20], %r97;
	wmma.mma.sync.aligned.row.col.m16n16k16.f32.f32 {%f403, %f404, %f405, %f406, %f407, %f408, %f409, %f410}, {%r89, %r90, %r91, %r92, %r93, %r94, %r95, %r96}, {%r115, %r116, %r117, %r118, %r119, %r120, %r121, %r122}, {%f626, %f625, %f624, %f623, %f622, %f621, %f620, %f619};
	wmma.load.b.sync.aligned.col.m16n16k16.shared.f16 	{%r123, %r124, %r125, %r126, %r127, %r128, %r129, %r130}, [%r21], %r97;
	wmma.mma.sync.aligned.row.col.m16n16k16.f32.f32 {%f411, %f412, %f413, %f414, %f415, %f416, %f417, %f418}, {%r89, %r90, %r91, %r92, %r93, %r94, %r95, %r96}, {%r123, %r124, %r125, %r126, %r127, %r128, %r129, %r130}, {%f618, %f617, %f616, %f615, %f614, %f613, %f612, %f611};
	add.s32 	%r131, %r19, 1024;
	wmma.load.a.sync.aligned.row.m16n16k16.shared.f16 	{%r132, %r133, %r134, %r135, %r136, %r137, %r138, %r139}, [%r131], %r88;
	wmma.load.b.sync.aligned.col.m16n16k16.shared.f16 	{%r140, %r141, %r142, %r143, %r144, %r145, %r146, %r147}, [%r18], %r97;
	wmma.mma.sync.aligned.row.col.m16n16k16.f32.f32 {%f419, %f420, %f421, %f422, %f423, %f424, %f425, %f426}, {%r132, %r133, %r134, %r135, %r136, %r137, %r138, %r139}, {%r140, %r141, %r142, %r143, %r144, %r145, %r146, %r147}, {%f610, %f609, %f608, %f607, %f606, %f605, %f604, %f603};
	wmma.load.b.sync.aligned.col.m16n16k16.shared.f16 	{%r148, %r149, %r150, %r151, %r152, %r153, %r154, %r155}, [%r106], %r97;
	wmma.mma.sync.aligned.row.col.m16n16k16.f32.f32 {%f427, %f428, %f429, %f430, %f431, %f432, %f433, %f434}, {%r132, %r133, %r134, %r135, %r136, %r137, %r138, %r139}, {%r148, %r149, %r150, %r151, %r152, %r153, %r154, %r155}, {%f602, %f601, %f600, %f599, %f598, %f597, %f596, %f595};
	wmma.load.b.sync.aligned.col.m16n16k16.shared.f16 	{%r156, %r157, %r158, %r159, %r160, %r161, %r162, %r163}, [%r20], %r97;
	wmma.mma.sync.aligned.row.col.m16n16k16.f32.f32 {%f435, %f436, %f437, %f438, %f439, %f440, %f441, %f442}, {%r132, %r133, %r134, %r135, %r136, %r137, %r138, %r139}, {%r156, %r157, %r158, %r159, %r160, %r161, %r162, %r163}, {%f594, %f593, %f592, %f591, %f590, %f589, %f588, %f587};
	wmma.load.b.sync.aligned.col.m16n16k16.shared.f16 	{%r164, %r165, %r166, %r167, %r168, %r169, %r170, %r171}, [%r21], %r97;
	wmma.mma.sync.aligned.row.col.m16n16k16.f32.f32 {%f443, %f444, %f445, %f446, %f447, %f448, %f449, %f450}, {%r132, %r133, %r134, %r135, %r136, %r137, %r138, %r139}, {%r164, %r165, %r166, %r167, %r168, %r169, %r170, %r171}, {%f586, %f585, %f584, %f583, %f582, %f581, %f580, %f579};
	add.s32 	%r172, %r19, 32;
	wmma.load.a.sync.aligned.row.m16n16k16.shared.f16 	{%r173, %r174, %r175, %r176, %r177, %r178, %r179, %r180}, [%r172], %r88;
	add.s32 	%r181, %r18, 4096;
	wmma.load.b.sync.aligned.col.m16n16k16.shared.f16 	{%r182, %r183, %r184, %r185, %r186, %r187, %r188, %r189}, [%r181], %r97;
	wmma.mma.sync.aligned.row.col.m16n16k16.f32.f32 {%f642, %f641, %f640, %f639, %f638, %f637, %f636, %f635}, {%r173, %r174, %r175, %r176, %r177, %r178, %r179, %r180}, {%r182, %r183, %r184, %r185, %r186, %r187, %r188, %r189}, {%f387, %f388, %f389, %f390, %f391, %f392, %f393, %f394};
	add.s32 	%r190, %r18, 4128;
	wmma.load.b.sync.aligned.col.m16n16k16.shared.f16 	{%r191, %r192, %r193, %r194, %r195, %r196, %r197, %r198}, [%r190], %r97;
	wmma.mma.sync.aligned.row.col.m16n16k16.f32.f32 {%f634, %f633, %f632, %f631, %f630, %f629, %f628, %f627}, {%r173, %r174, %r175, %r176, %r177, %r178, %r179, %r180}, {%r191, %r192, %r193, %r194, %r195, %r196, %r197, %r198}, {%f395, %f396, %f397, %f398, %f399, %f400, %f401, %f402};
	add.s32 	%r199, %r18, 4160;
	wmma.load.b.sync.aligned.col.m16n16k16.shared.f16 	{%r200, %r201, %r202, %r203, %r204, %r205, %r206, %r207}, [%r199], %r97;
	wmma.mma.sync.aligned.row.col.m16n16k16.f32.f32 {%f626, %f625, %f624, %f623, %f622, %f621, %f620, %f619}, {%r173, %r174, %r175, %r176, %r177, %r178, %r179, %r180}, {%r200, %r201, %r202, %r203, %r204, %r205, %r206, %r207}, {%f403, %f404, %f405, %f406, %f407, %f408, %f409, %f410};
	add.s32 	%r208, %r18, 4192;
	wmma.load.b.sync.aligned.col.m16n16k16.shared.f16 	{%r209, %r210, %r211, %r212, %r213, %r214, %r215, %r216}, [%r208], %r97;
	wmma.mma.sync.aligned.row.col.m16n16k16.f32.f32 {%f618, %f617, %f616, %f615, %f614, %f613, %f612, %f611}, {%r173, %r174, %r175, %r176, %r177, %r178, %r179, %r180}, {%r209, %r210, %r211, %r212, %r213, %r214, %r215, %r216}, {%f411, %f412, %f413, %f414, %f415, %f416, %f417, %f418};
	add.s32 	%r217, %r19, 1056;
	wmma.load.a.sync.aligned.row.m16n16k16.shared.f16 	{%r218, %r219, %r220, %r221, %r222, %r223, %r224, %r225}, [%r217], %r88;
	wmma.load.b.sync.aligned.col.m16n16k16.shared.f16 	{%r226, %r227, %r228, %r229, %r230, %r231, %r232, %r233}, [%r181], %r97;
	wmma.mma.sync.aligned.row.col.m16n16k16.f32.f32 {%f610, %f609, %f608, %f607, %f606, %f605, %f604, %f603}, {%r218, %r219, %r220, %r221, %r222, %r223, %r224, %r225}, {%r226, %r227, %r228, %r229, %r230, %r231, %r232, %r233}, {%f419, %f420, %f421, %f422, %f423, %f424, %f425, %f426};
	wmma.load.b.sync.aligned.col.m16n16k16.shared.f16 	{%r234, %r235, %r236, %r237, %r238, %r239, %r240, %r241}, [%r190], %r97;
	wmma.mma.sync.aligned.row.col.m16n16k16.f32.f32 {%f602, %f601, %f600, %f599, %f598, %f597, %f596, %f595}, {%r218, %r219, %r220, %r221, %r222, %r223, %r224, %r225}, {%r234, %r235, %r236, %r237, %r238, %r239, %r240, %r241}, {%f427, %f428, %f429, %f430, %f431, %f432, %f433, %f434};
	wmma.load.b.sync.aligned.col.m16n16k16.shared.f16 	{%r242, %r243, %r244, %r245, %r246, %r247, %r248, %r249}, [%r199], %r97;
	wmma.mma.sync.aligned.row.col.m16n16k16.f32.f32 {%f594, %f593, %f592, %f591, %f590, %f589, %f588, %f587}, {%r218, %r219, %r220, %r221, %r222, %r223, %r224, %r225}, {%r242, %r243, %r244, %r245, %r246, %r247, %r248, %r249}, {%f435, %f436, %f437, %f438, %f439, %f440, %f441, %f442};
	wmma.load.b.sync.aligned.col.m16n16k16.shared.f16 	{%r250, %r251, %r252, %r253, %r254, %r255, %r256, %r257}, [%r208], %r97;
	wmma.mma.sync.aligned.row.col.m16n16k16.f32.f32 {%f586, %f585, %f584, %f583, %f582, %f581, %f580, %f579}, {%r218, %r219, %r220, %r221, %r222, %r223, %r224, %r225}, {%r250, %r251, %r252, %r253, %r254, %r255, %r256, %r257}, {%f443, %f444, %f445, %f446, %f447, %f448, %f449, %f450};
	bar.sync 	0;
$L__BB0_18:
	add.s32 	%r270, %r270, 1;
	setp.ne.s32 	%p14, %r270, %r34;
	@%p14 bra 	$L__BB0_11;
$L__BB0_19:
	add.s32 	%r266, %r266, 1;
	setp.ne.s32 	%p15, %r266, %r7;
	@%p15 bra 	$L__BB0_3;
$L__BB0_20:
	cvta.to.global.u64 	%rd79, %rd25;
	mul.lo.s32 	%r258, %r4, %r50;
	shl.b32 	%r259, %r258, 7;
	cvt.s64.s32 	%rd80, %r259;
	shl.b32 	%r260, %r5, 7;
	cvt.u64.u32 	%rd81, %r260;
	add.s64 	%rd82, %rd80, %rd81;
	shl.b32 	%r261, %r3, 6;
	cvt.u64.u32 	%rd83, %r261;
	mul.lo.s32 	%r262, %r2, %r50;
	shl.b32 	%r263, %r262, 5;
	cvt.s64.s32 	%rd84, %r263;
	add.s64 	%rd85, %rd82, %rd84;
	add.s64 	%rd86, %rd85, %rd83;
	shl.b64 	%rd87, %rd86, 2;
	add.s64 	%rd88, %rd79, %rd87;
	wmma.store.d.sync.aligned.row.m16n16k16.global.f32 	[%rd88], {%f642, %f641, %f640, %f639, %f638, %f637, %f636, %f635}, %r50;
	add.s64 	%rd89, %rd88, 64;
	wmma.store.d.sync.aligned.row.m16n16k16.global.f32 	[%rd89], {%f634, %f633, %f632, %f631, %f630, %f629, %f628, %f627}, %r50;
	add.s64 	%rd90, %rd88, 128;
	wmma.store.d.sync.aligned.row.m16n16k16.global.f32 	[%rd90], {%f626, %f625, %f624, %f623, %f622, %f621, %f620, %f619}, %r50;
	add.s64 	%rd91, %rd88, 192;
	wmma.store.d.sync.aligned.row.m16n16k16.global.f32 	[%rd91], {%f618, %f617, %f616, %f615, %f614, %f613, %f612, %f611}, %r50;
	shl.b32 	%r264, %r50, 4;
	add.s32 	%r265, %r263, %r264;
	cvt.s64.s32 	%rd92, %r265;
	add.s64 	%rd93, %rd82, %rd92;
	add.s64 	%rd94, %rd93, %rd83;
	shl.b64 	%rd95, %rd94, 2;
	add.s64 	%rd96, %rd79, %rd95;
	wmma.store.d.sync.aligned.row.m16n16k16.global.f32 	[%rd96], {%f610, %f609, %f608, %f607, %f606, %f605, %f604, %f603}, %r50;
	add.s64 	%rd97, %rd96, 64;
	wmma.store.d.sync.aligned.row.m16n16k16.global.f32 	[%rd97], {%f602, %f601, %f600, %f599, %f598, %f597, %f596, %f595}, %r50;
	add.s64 	%rd98, %rd96, 128;
	wmma.store.d.sync.aligned.row.m16n16k16.global.f32 	[%rd98], {%f594, %f593, %f592, %f591, %f590, %f589, %f588, %f587}, %r50;
	add.s64 	%rd99, %rd96, 192;
	wmma.store.d.sync.aligned.row.m16n16k16.global.f32 	[%rd99], {%f586, %f585, %f584, %f583, %f582, %f581, %f580, %f579}, %r50;
$L__BB0_21:
	ret;

}


// ===== COMPILED SASS (sm_100) =====

	.target	sm_100

	.elftype	@"ET_EXEC"


//--------------------- .note.nv.tkinfo           --------------------------
	.section	.note.nv.tkinfo,"",@"SHT_NOTE"
	.sectionflags	@"SHF_NOTE_NV_TKINFO"
	.tkinfo
        /*0018*/ 	.word	0x00000002
        /*0030*/ 	.string	""
        /*0030*/ 	.string	"ptxas"
        /*0030*/ 	.string	"Cuda compilation tools, release 13.0, V13.0.88"
        /*0030*/ 	.string	"Build cuda_13.0.r13.0/compiler.36424714_0"
        /*0030*/ 	.string	"-arch sm_100 -m 64 "



//--------------------- .note.nv.cuinfo           --------------------------
	.section	.note.nv.cuinfo,"",@"SHT_NOTE"
	.sectionflags	@"SHF_NOTE_NV_CUINFO"
        /*0018*/ 	.short	0x0002
        /*001a*/ 	.short	0x0064
        /*001c*/ 	.short	0x0082
	.zero		2


//--------------------- .nv.info                  --------------------------
	.section	.nv.info,"",@"SHT_CUDA_INFO"
	.align	4


	//----- nvinfo : EIATTR_REGCOUNT
	.align		4
        /*0000*/ 	.byte	0x04, 0x2f
        /*0002*/ 	.short	(.L_1 - .L_0)
	.align		4
.L_0:
        /*0004*/ 	.word	index@(_Z18bsr_spmm_optimized3BSRS_Pfiiii)
        /*0008*/ 	.word	0x00000080


	//----- nvinfo : EIATTR_FRAME_SIZE
	.align		4
.L_1:
        /*000c*/ 	.byte	0x04, 0x11
        /*000e*/ 	.short	(.L_3 - .L_2)
	.align		4
.L_2:
        /*0010*/ 	.word	index@($__internal_0_$__cuda_sm20_div_u16)
        /*0014*/ 	.word	0x00000000


	//----- nvinfo : EIATTR_FRAME_SIZE
	.align		4
.L_3:
        /*0018*/ 	.byte	0x04, 0x11
        /*001a*/ 	.short	(.L_5 - .L_4)
	.align		4
.L_4:
        /*001c*/ 	.word	index@(_Z18bsr_spmm_optimized3BSRS_Pfiiii)
        /*0020*/ 	.word	0x00000000


	//----- nvinfo : EIATTR_MIN_STACK_SIZE
	.align		4
.L_5:
        /*0024*/ 	.byte	0x04, 0x12
        /*0026*/ 	.short	(.L_7 - .L_6)
	.align		4
.L_6:
        /*0028*/ 	.word	index@(_Z18bsr_spmm_optimized3BSRS_Pfiiii)
        /*002c*/ 	.word	0x00000000
.L_7:


//--------------------- .nv.compat                --------------------------
	.section	.nv.compat,"",@"SHT_CUDA_COMPAT_INFO"
	.align	4
        /*0000*/ 	.byte	0x02, 0x09, 0x00, 0x00, 0x02, 0x02, 0x01, 0x00, 0x02, 0x05, 0x05, 0x00, 0x03, 0x07, 0x01, 0x01
        /*0010*/ 	.byte	0x02, 0x03, 0x00, 0x00, 0x02, 0x06, 0x01, 0x00, 0x04, 0x0b, 0x08, 0x00, 0x01, 0x00, 0x00, 0x00
        /*0020*/ 	.byte	0x00, 0x00, 0x00, 0x00


//--------------------- .nv.info._Z18bsr_spmm_optimized3BSRS_Pfiiii --------------------------
	.section	.nv.info._Z18bsr_spmm_optimized3BSRS_Pfiiii,"",@"SHT_CUDA_INFO"
	.sectionflags	@""
	.align	4


	//----- nvinfo : EIATTR_CUDA_API_VERSION
	.align		4
        /*0000*/ 	.byte	0x04, 0x37
        /*0002*/ 	.short	(.L_9 - .L_8)
.L_8:
        /*0004*/ 	.word	0x00000082


	//----- nvinfo : EIATTR_KPARAM_INFO
	.align		4
.L_9:
        /*0008*/ 	.byte	0x04, 0x17
        /*000a*/ 	.short	(.L_11 - .L_10)
.L_10:
        /*000c*/ 	.word	0x00000000
        /*0010*/ 	.short	0x0006
        /*0012*/ 	.short	0x0064
        /*0014*/ 	.byte	0x00, 0xf0, 0x11, 0x00


	//----- nvinfo : EIATTR_KPARAM_INFO
	.align		4
.L_11:
        /*0018*/ 	.byte	0x04, 0x17
        /*001a*/ 	.short	(.L_13 - .L_12)
.L_12:
        /*001c*/ 	.word	0x00000000
        /*0020*/ 	.short	0x0005
        /*0022*/ 	.short	0x0060
        /*0024*/ 	.byte	0x00, 0xf0, 0x11, 0x00


	//----- nvinfo : EIATTR_KPARAM_INFO
	.align		4
.L_13:
        /*0028*/ 	.byte	0x04, 0x17
        /*002a*/ 	.short	(.L_15 - .L_14)
.L_14:
        /*002c*/ 	.word	0x00000000
        /*0030*/ 	.short	0x0004
        /*0032*/ 	.short	0x005c
        /*0034*/ 	.byte	0x00, 0xf0, 0x11, 0x00


	//----- nvinfo : EIATTR_KPARAM_INFO
	.align		4
.L_15:
        /*0038*/ 	.byte	0x04, 0x17
        /*003a*/ 	.short	(.L_17 - .L_16)
.L_16:
        /*003c*/ 	.word	0x00000000
        /*0040*/ 	.short	0x0003
        /*0042*/ 	.short	0x0058
        /*0044*/ 	.byte	0x00, 0xf0, 0x11, 0x00


	//----- nvinfo : EIATTR_KPARAM_INFO
	.align		4
.L_17:
        /*0048*/ 	.byte	0x04, 0x17
        /*004a*/ 	.short	(.L_19 - .L_18)
.L_18:
        /*004c*/ 	.word	0x00000000
        /*0050*/ 	.short	0x0002
        /*0052*/ 	.short	0x0050
        /*0054*/ 	.byte	0x00, 0xf5, 0x21, 0x00


	//----- nvinfo : EIATTR_KPARAM_INFO
	.align		4
.L_19:
        /*0058*/ 	.byte	0x04, 0x17
        /*005a*/ 	.short	(.L_21 - .L_20)
.L_20:
        /*005c*/ 	.word	0x00000000
        /*0060*/ 	.short	0x0001
        /*0062*/ 	.short	0x0028
        /*0064*/ 	.byte	0x00, 0xf0, 0xa1, 0x00


	//----- nvinfo : EIATTR_KPARAM_INFO
	.align		4
.L_21:
        /*0068*/ 	.byte	0x04, 0x17
        /*006a*/ 	.short	(.L_23 - .L_22)
.L_22:
        /*006c*/ 	.word	0x00000000
        /*0070*/ 	.short	0x0000
        /*0072*/ 	.short	0x0000
        /*0074*/ 	.byte	0x00, 0xf0, 0xa1, 0x00


	//----- nvinfo : EIATTR_SPARSE_MMA_MASK
	.align		4
.L_23:
        /*0078*/ 	.byte	0x03, 0x50
        /*007a*/ 	.short	0x0000


	//----- nvinfo : EIATTR_WMMA_USED
	.align		4
        /*007c*/ 	.byte	0x01, 0x2b
	.zero		2


	//----- nvinfo : EIATTR_MAXREG_COUNT
	.align		4
        /*0080*/ 	.byte	0x03, 0x1b
        /*0082*/ 	.short	0x00ff


	//----- nvinfo : EIATTR_NUM_BARRIERS
	.align		4
        /*0084*/ 	.byte	0x02, 0x4c
        /*0086*/ 	.byte	0x01
	.zero		1


	//----- nvinfo : EIATTR_MERCURY_ISA_VERSION
	.align		4
        /*0088*/ 	.byte	0x03, 0x5f
        /*008a*/ 	.short	0x0101


	//----- nvinfo : EIATTR_VRC_CTA_INIT_COUNT
	.align		4
        /*008c*/ 	.byte	0x02, 0x4a
	.zero		1
	.zero		1


	//----- nvinfo : EIATTR_EXIT_INSTR_OFFSETS
	.align		4
        /*0090*/ 	.byte	0x04, 0x1c
        /*0092*/ 	.short	(.L_25 - .L_24)


	//   ....[0]....
.L_24:
        /*0094*/ 	.word	0x00000080


	//   ....[1]....
        /*0098*/ 	.word	0x000019f0


	//----- nvinfo : EIATTR_CRS_STACK_SIZE
	.align		4
.L_25:
        /*009c*/ 	.byte	0x04, 0x1e
        /*009e*/ 	.short	(.L_27 - .L_26)
.L_26:
        /*00a0*/ 	.word	0x00000000


	//----- nvinfo : EIATTR_CBANK_PARAM_SIZE
	.align		4
.L_27:
        /*00a4*/ 	.byte	0x03, 0x19
        /*00a6*/ 	.short	0x0068


	//----- nvinfo : EIATTR_PARAM_CBANK
	.align		4
        /*00a8*/ 	.byte	0x04, 0x0a
        /*00aa*/ 	.short	(.L_29 - .L_28)
	.align		4
.L_28:
        /*00ac*/ 	.word	index@(.nv.constant0._Z18bsr_spmm_optimized3BSRS_Pfiiii)
        /*00b0*/ 	.short	0x0380
        /*00b2*/ 	.short	0x0068


	//----- nvinfo : EIATTR_SW_WAR
	.align		4
.L_29:
        /*00b4*/ 	.byte	0x04, 0x36
        /*00b6*/ 	.short	(.L_31 - .L_30)
.L_30:
        /*00b8*/ 	.word	0x00000008
.L_31:


//--------------------- .nv.callgraph             --------------------------
	.section	.nv.callgraph,"",@"SHT_CUDA_CALLGRAPH"
	.align	4
	.sectionentsize	8
	.align		4
        /*0000*/ 	.word	0x00000000
	.align		4
        /*0004*/ 	.word	0xffffffff
	.align		4
        /*0008*/ 	.word	0x00000000
	.align		4
        /*000c*/ 	.word	0xfffffffe
	.align		4
        /*0010*/ 	.word	0x00000000
	.align		4
        /*0014*/ 	.word	0xfffffffd
	.align		4
        /*0018*/ 	.word	0x00000000
	.align		4
        /*001c*/ 	.word	0xfffffffc


//--------------------- .text._Z18bsr_spmm_optimized3BSRS_Pfiiii --------------------------
	.section	.text._Z18bsr_spmm_optimized3BSRS_Pfiiii,"ax",@progbits
	.align	128
        .global         _Z18bsr_spmm_optimized3BSRS_Pfiiii
        .type           _Z18bsr_spmm_optimized3BSRS_Pfiiii,@function
        .size           _Z18bsr_spmm_optimized3BSRS_Pfiiii,(.L_x_16 - _Z18bsr_spmm_optimized3BSRS_Pfiiii)
        .other          _Z18bsr_spmm_optimized3BSRS_Pfiiii,@"STO_CUDA_ENTRY STV_DEFAULT"
_Z18bsr_spmm_optimized3BSRS_Pfiiii:
.text._Z18bsr_spmm_optimized3BSRS_Pfiiii:
[----:B------:R-:W-:Y:S01]  /*0000*/  LDC R1, c[0x0][0x37c] ;  /* 0x0000df00ff017b82 */ /* 0x000fe20000000800 */
[----:B------:R-:W0:Y:S01]  /*0010*/  S2R R102, SR_TID.X ;  /* 0x0000000000667919 */ /* 0x000e220000002100 */
[----:B------:R-:W1:Y:S01]  /*0020*/  LDCU UR4, c[0x0][0x380] ;  /* 0x00007000ff0477ac */ /* 0x000e620008000800 */
[----:B------:R-:W2:Y:S01]  /*0030*/  S2R R0, SR_CTAID.Y ;  /* 0x0000000000007919 */ /* 0x000ea20000002600 */
[----:B0-----:R-:W-:-:S04]  /*0040*/  ISETP.GT.U32.AND P0, PT, R102, 0xff, PT ;  /* 0x000000ff6600780c */ /* 0x001fc80003f04070 */
[----:B------:R-:W-:-:S05]  /*0050*/  SEL R119, RZ, 0x1, !P0 ;  /* 0x00000001ff777807 */ /* 0x000fca0004000000 */
[----:B--2---:R-:W-:-:S05]  /*0060*/  IMAD R119, R0, 0x2, R119 ;  /* 0x0000000200777824 */ /* 0x004fca00078e0277 */
[----:B-1----:R-:W-:-:S13]  /*0070*/  ISETP.GE.AND P0, PT, R119, UR4, PT ;  /* 0x0000000477007c0c */ /* 0x002fda000bf06270 */
[----:B------:R-:W-:Y:S05]  /*0080*/  @P0 EXIT ;  /* 0x000000000000094d */ /* 0x000fea0003800000 */
[----:B------:R-:W0:Y:S01]  /*0090*/  LDC.64 R2, c[0x0][0x390] ;  /* 0x0000e400ff027b82 */ /* 0x000e220000000a00 */
[----:B------:R-:W1:Y:S01]  /*00a0*/  LDCU.64 UR8, c[0x0][0x358] ;  /* 0x00006b00ff0877ac */ /* 0x000e620008000a00 */
[----:B0-----:R-:W-:-:S05]  /*00b0*/  IMAD.WIDE.U32 R2, R119, 0x4, R2 ;  /* 0x0000000477027825 */ /* 0x001fca00078e0002 */
[----:B-1----:R-:W2:Y:S04]  /*00c0*/  LDG.E R117, desc[UR8][R2.64+0x4] ;  /* 0x0000040802757981 */ /* 0x002ea8000c1e1900 */
[----:B------:R-:W2:Y:S01]  /*00d0*/  LDG.E R118, desc[UR8][R2.64] ;  /* 0x0000000802767981 */ /* 0x000ea2000c1e1900 */
[--C-:B------:R-:W-:Y:S01]  /*00e0*/  SHF.R.U32.HI R0, RZ, 0x5, R102.reuse ;  /* 0x00000005ff007819 */ /* 0x100fe20000011666 */
[----:B------:R-:W-:Y:S01]  /*00f0*/  BSSY.RECONVERGENT B0, `(.L_x_0) ;  /* 0x000014a000007945 */ /* 0x000fe20003800200 */
[----:B------:R-:W-:Y:S01]  /*0100*/  SHF.R.U32.HI R107, RZ, 0x6, R102 ;  /* 0x00000006ff6b7819 */ /* 0x000fe20000011666 */
[----:B------:R-:W0:Y:S01]  /*0110*/  S2R R101, SR_CTAID.X ;  /* 0x0000000000657919 */ /* 0x000e220000002500 */
[----:B------:R-:W-:Y:S02]  /*0120*/  CS2R R10, SRZ ;  /* 0x00000000000a7805 */ /* 0x000fe4000001ff00 */
[----:B------:R-:W-:-:S02]  /*0130*/  CS2R R8, SRZ ;  /* 0x0000000000087805 */ /* 0x000fc4000001ff00 */
[----:B------:R-:W-:Y:S02]  /*0140*/  CS2R R18, SRZ ;  /* 0x0000000000127805 */ /* 0x000fe4000001ff00 */
[----:B------:R-:W-:Y:S02]  /*0150*/  CS2R R16, SRZ ;  /* 0x0000000000107805 */ /* 0x000fe4000001ff00 */
[----:B------:R-:W-:Y:S02]  /*0160*/  CS2R R22, SRZ ;  /* 0x0000000000167805 */ /* 0x000fe4000001ff00 */
[----:B------:R-:W-:Y:S02]  /*0170*/  CS2R R20, SRZ ;  /* 0x0000000000147805 */ /* 0x000fe4000001ff00 */
        /* <DEDUP_REMOVED lines=26> */
[----:B------:R-:W-:Y:S01]  /*0320*/  LOP3.LUT R0, R0, 0x1, RZ, 0xc0, !PT ;  /* 0x0000000100007812 */ /* 0x000fe200078ec0ff */
[----:B--2---:R-:W-:-:S05]  /*0330*/  IMAD.IADD R117, R117, 0x1, -R118 ;  /* 0x0000000175757824 */ /* 0x004fca00078e0a76 */
[----:B------:R-:W-:-:S13]  /*0340*/  ISETP.GE.AND P0, PT, R117, 0x1, PT ;  /* 0x000000017500780c */ /* 0x000fda0003f06270 */
[----:B0-----:R-:W-:Y:S05]  /*0350*/  @!P0 BRA `(.L_x_1) ;  /* 0x00000010008c8947 */ /* 0x001fea0003800000 */
[----:B------:R-:W0:Y:S01]  /*0360*/  LDC R100, c[0x0][0x360] ;  /* 0x0000d800ff647b82 */ /* 0x000e220000000800 */
[----:B------:R-:W-:Y:S01]  /*0370*/  MOV R14, 0x3d0 ;  /* 0x000003d0000e7802 */ /* 0x000fe20000000f00 */
[----:B0-----:R-:W-:Y:S01]  /*0380*/  IMAD.IADD R116, R102, 0x1, R100 ;  /* 0x0000000166747824 */ /* 0x001fe200078e0264 */
[----:B------:R-:W-:-:S04]  /*0390*/  LOP3.LUT R3, R100, 0xffff, RZ, 0xc0, !PT ;  /* 0x0000ffff64037812 */ /* 0x000fc800078ec0ff */
[----:B------:R-:W-:-:S04]  /*03a0*/  LOP3.LUT R2, R116, 0xfff, RZ, 0x3c, !PT ;  /* 0x00000fff74027812 */ /* 0x000fc800078e3cff */
[----:B------:R-:W-:-:S07]  /*03b0*/  LOP3.LUT R2, R2, 0xffff, RZ, 0xc0, !PT ;  /* 0x0000ffff02027812 */ /* 0x000fce00078ec0ff */
[----:B------:R-:W-:Y:S05]  /*03c0*/  CALL.REL.NOINC `($__internal_0_$__cuda_sm20_div_u16) ;  /* 0x00000014008c7944 */ /* 0x000fea0003c00000 */
[----:B------:R-:W0:Y:S01]  /*03d0*/  S2UR UR6, SR_CgaCtaId ;  /* 0x00000000000679c3 */ /* 0x000e220000008800 */
[----:B------:R-:W-:Y:S01]  /*03e0*/  UMOV UR4, 0x400 ;  /* 0x0000040000047882 */ /* 0x000fe20000000000 */
[--C-:B------:R-:W-:Y:S01]  /*03f0*/  IMAD.IADD R113, R116, 0x1, R100.reuse ;  /* 0x0000000174717824 */ /* 0x100fe200078e0264 */
[----:B------:R-:W-:Y:S01]  /*0400*/  UIADD3 UR5, UPT, UPT, UR4, 0x2000, URZ ;  /* 0x0000200004057890 */ /* 0x000fe2000fffe0ff */
[----:B------:R-:W-:Y:S01]  /*0410*/  LOP3.LUT R3, R12, 0x3, RZ, 0xc0, !PT ;  /* 0x000000030c037812 */ /* 0x000fe200078ec0ff */
[----:B------:R-:W-:Y:S02]  /*0420*/  IMAD.MOV.U32 R104, RZ, RZ, RZ ;  /* 0x000000ffff687224 */ /* 0x000fe400078e00ff */
[----:B------:R-:W-:Y:S01]  /*0430*/  IMAD.MOV.U32 R11, RZ, RZ, RZ ;  /* 0x000000ffff0b7224 */ /* 0x000fe200078e00ff */
[----:B------:R-:W1:Y:S01]  /*0440*/  LDC.64 R122, c[0x0][0x3a0] ;  /* 0x0000e800ff7a7b82 */ /* 0x000e620000000a00 */
[----:B------:R-:W-:Y:S01]  /*0450*/  IMAD.IADD R112, R113, 0x1, R100 ;  /* 0x0000000171707824 */ /* 0x000fe200078e0264 */
[----:B0-----:R-:W-:-:S02]  /*0460*/  ULEA UR5, UR6, UR5, 0x18 ;  /* 0x0000000506057291 */ /* 0x001fc4000f8ec0ff */
[----:B------:R-:W-:-:S04]  /*0470*/  ULEA UR4, UR6, UR4, 0x18 ;  /* 0x0000000406047291 */ /* 0x000fc8000f8ec0ff */
[C---:B------:R-:W-:Y:S02]  /*0480*/  LEA R111, R102.reuse, UR5, 0x1 ;  /* 0x00000005666f7c11 */ /* 0x040fe4000f8e08ff */
[----:B------:R-:W-:Y:S01]  /*0490*/  LEA R115, R102, UR4, 0x1 ;  /* 0x0000000466737c11 */ /* 0x000fe2000f8e08ff */
[----:B-1----:R-:W-:Y:S01]  /*04a0*/  IMAD.WIDE.U32 R122, R100, 0x2, R122 ;  /* 0x00000002647a7825 */ /* 0x002fe200078e007a */
[----:B------:R-:W-:Y:S02]  /*04b0*/  LEA R108, R0, UR5, 0x7 ;  /* 0x00000005006c7c11 */ /* 0x000fe4000f8e38ff */
[----:B------:R-:W-:Y:S01]  /*04c0*/  LEA R107, R107, UR4, 0xb ;  /* 0x000000046b6b7c11 */ /* 0x000fe2000f8e58ff */
[C---:B------:R-:W-:Y:S02]  /*04d0*/  IMAD R110, R100.reuse, 0x2, R111 ;  /* 0x00000002646e7824 */ /* 0x040fe400078e026f */
[----:B------:R-:W-:Y:S02]  /*04e0*/  IMAD R114, R100, 0x2, R115 ;  /* 0x0000000264727824 */ /* 0x000fe400078e0273 */
[----:B------:R-:W-:-:S02]  /*04f0*/  VIADD R106, R108, 0x40 ;  /* 0x000000406c6a7836 */ /* 0x000fc40000000000 */
[----:B------:R-:W-:Y:S02]  /*0500*/  VIADD R105, R108, 0x60 ;  /* 0x000000606c697836 */ /* 0x000fe40000000000 */
[----:B------:R-:W-:-:S07]  /*0510*/  IMAD R109, R100, 0x2, R110 ;  /* 0x00000002646d7824 */ /* 0x000fce00078e026e */
.L_x_14:
[----:B------:R-:W0:Y:S01]  /*0520*/  LDC.64 R12, c[0x0][0x398] ;  /* 0x0000e600ff0c7b82 */ /* 0x000e220000000a00 */
[----:B------:R-:W-:-:S04]  /*0530*/  IMAD.IADD R15, R118, 0x1, R104 ;  /* 0x00000001760f7824 */ /* 0x000fc800078e0268 */
[----:B0-----:R-:W-:-:S05]  /*0540*/  IMAD.WIDE R12, R15, 0x4, R12 ;  /* 0x000000040f0c7825 */ /* 0x001fca00078e020c */
[----:B------:R0:W5:Y:S01]  /*0550*/  LDG.E R0, desc[UR8][R12.64] ;  /* 0x000000080c007981 */ /* 0x000162000c1e1900 */
[----:B------:R-:W-:Y:S01]  /*0560*/  ISETP.NE.AND P0, PT, R3, 0x2, PT ;  /* 0x000000020300780c */ /* 0x000fe20003f05270 */
[----:B------:R-:W-:Y:S01]  /*0570*/  IMAD.SHL.U32 R89, R15, 0x1000, RZ ;  /* 0x000010000f597824 */ /* 0x000fe200078e00ff */
[----:B------:R-:W-:Y:S01]  /*0580*/  BSSY.RECONVERGENT B1, `(.L_x_2) ;  /* 0x000001e000017945 */ /* 0x000fe20003800200 */
[----:B------:R-:W-:-:S03]  /*0590*/  IMAD.MOV.U32 R85, RZ, RZ, R102 ;  /* 0x000000ffff557224 */ /* 0x000fc600078e0066 */
[----:B------:R-:W-:-:S07]  /*05a0*/  SHF.R.S32.HI R76, RZ, 0x1f, R89 ;  /* 0x0000001fff4c7819 */ /* 0x000fce0000011459 */
[----:B01----:R-:W-:Y:S05]  /*05b0*/  @!P0 BRA `(.L_x_3) ;  /* 0x0000000000688947 */ /* 0x003fea0003800000 */
[----:B------:R-:W0:Y:S01]  /*05c0*/  LDC.64 R12, c[0x0][0x3a0] ;  /* 0x0000e800ff0c7b82 */ /* 0x000e220000000a00 */
[----:B------:R-:W-:-:S05]  /*05d0*/  IADD3 R2, P1, PT, R89, R102, RZ ;  /* 0x0000006659027210 */ /* 0x000fca0007f3e0ff */
[----:B------:R-:W-:Y:S01]  /*05e0*/  IMAD.X R15, RZ, RZ, R76, P1 ;  /* 0x000000ffff0f7224 */ /* 0x000fe200008e064c */
[----:B0-----:R-:W-:-:S04]  /*05f0*/  LEA R14, P1, R2, R12, 0x1 ;  /* 0x0000000c020e7211 */ /* 0x001fc800078208ff */
[----:B------:R-:W-:-:S05]  /*0600*/  LEA.HI.X R15, R2, R13, R15, 0x1, P1 ;  /* 0x0000000d020f7211 */ /* 0x000fca00008f0c0f */
[----:B------:R-:W2:Y:S01]  /*0610*/  LDG.E.U16 R14, desc[UR8][R14.64] ;  /* 0x000000080e0e7981 */ /* 0x000ea2000c1e1500 */
[----:B------:R-:W-:Y:S01]  /*0620*/  ISETP.NE.AND P1, PT, R3, 0x3, PT ;  /* 0x000000030300780c */ /* 0x000fe20003f25270 */
[----:B------:R-:W-:Y:S02]  /*0630*/  IMAD.MOV.U32 R85, RZ, RZ, R116 ;  /* 0x000000ffff557224 */ /* 0x000fe400078e0074 */
[----:B--2---:R0:W-:Y:S10]  /*0640*/  STS.U16 [R115], R14 ;  /* 0x0000000e73007388 */ /* 0x0041f40000000400 */
[----:B------:R-:W-:Y:S05]  /*0650*/  @!P1 BRA `(.L_x_3) ;  /* 0x0000000000409947 */ /* 0x000fea0003800000 */
[----:B------:R-:W-:Y:S02]  /*0660*/  ISETP.NE.AND P1, PT, R3, RZ, PT ;  /* 0x000000ff0300720c */ /* 0x000fe40003f25270 */
[----:B------:R-:W-:-:S05]  /*0670*/  IADD3 R15, P2, PT, R116, R89, RZ ;  /* 0x00000059740f7210 */ /* 0x000fca0007f5e0ff */
[----:B------:R-:W-:Y:S01]  /*0680*/  IMAD.X R74, RZ, RZ, R76, P2 ;  /* 0x000000ffff4a7224 */ /* 0x000fe200010e064c */
[----:B0-----:R-:W-:-:S04]  /*0690*/  LEA R14, P2, R15, R12, 0x1 ;  /* 0x0000000c0f0e7211 */ /* 0x001fc800078408ff */
[----:B------:R-:W-:Y:S02]  /*06a0*/  LEA.HI.X R15, R15, R13, R74, 0x1, P2 ;  /* 0x0000000d0f0f7211 */ /* 0x000fe400010f0c4a */
[----:B------:R-:W-:-:S04]  /*06b0*/  @P1 IADD3 R2, P3, PT, R113, R89, RZ ;  /* 0x0000005971021210 */ /* 0x000fc80007f7e0ff */
[C---:B------:R-:W-:Y:S01]  /*06c0*/  @P1 LEA R12, P4, R2.reuse, R12, 0x1 ;  /* 0x0000000c020c1211 */ /* 0x040fe200078808ff */
[----:B------:R-:W-:Y:S01]  /*06d0*/  @P1 IMAD.X R72, RZ, RZ, R76, P3 ;  /* 0x000000ffff481224 */ /* 0x000fe200018e064c */
[----:B------:R-:W2:Y:S04]  /*06e0*/  LDG.E.U16 R15, desc[UR8][R14.64] ;  /* 0x000000080e0f7981 */ /* 0x000ea8000c1e1500 */
[----:B------:R-:W-:-:S05]  /*06f0*/  @P1 LEA.HI.X R13, R2, R13, R72, 0x1, P4 ;  /* 0x0000000d020d1211 */ /* 0x000fca00020f0c48 */
[----:B------:R-:W3:Y:S01]  /*0700*/  @P1 LDG.E.U16 R12, desc[UR8][R12.64] ;  /* 0x000000080c0c1981 */ /* 0x000ee2000c1e1500 */
[----:B------:R-:W-:Y:S02]  /*0710*/  @P1 IMAD R73, R100, 0x2, R114 ;  /* 0x0000000264491824 */ /* 0x000fe400078e0272 */
[----:B------:R-:W-:Y:S02]  /*0720*/  IMAD.MOV.U32 R85, RZ, RZ, R113 ;  /* 0x000000ffff557224 */ /* 0x000fe400078e0071 */
[----:B------:R-:W-:Y:S01]  /*0730*/  @P1 IMAD.MOV.U32 R85, RZ, RZ, R112 ;  /* 0x000000ffff551224 */ /* 0x000fe200078e0070 */
[----:B--2---:R1:W-:Y:S04]  /*0740*/  STS.U16 [R114], R15 ;  /* 0x0000000f72007388 */ /* 0x0043e80000000400 */
[----:B---3--:R1:W-:Y:S02]  /*0750*/  @P1 STS.U16 [R73], R12 ;  /* 0x0000000c49001388 */ /* 0x0083e40000000400 */
.L_x_3:
[----:B------:R-:W-:Y:S05]  /*0760*/  BSYNC.RECONVERGENT B1 ;  /* 0x0000000000017941 */ /* 0x000fea0003800200 */
.L_x_2:
[----:B------:R-:W2:Y:S01]  /*0770*/  S2UR UR5, SR_CgaCtaId ;  /* 0x00000000000579c3 */ /* 0x000ea20000008800 */
[----:B------:R-:W-:Y:S01]  /*0780*/  UMOV UR4, 0x400 ;  /* 0x0000040000047882 */ /* 0x000fe20000000000 */
[----:B------:R-:W-:Y:S01]  /*0790*/  VIADD R104, R104, 0x1 ;  /* 0x0000000168687836 */ /* 0x000fe20000000000 */
[----:B------:R-:W-:Y:S01]  /*07a0*/  BSSY.RECONVERGENT B1, `(.L_x_4) ;  /* 0x000002a000017945 */ /* 0x000fe20003800200 */
[C-C-:B-1----:R-:W-:Y:S01]  /*07b0*/  IMAD R15, R100.reuse, 0x2, R85.reuse ;  /* 0x00000002640f7824 */ /* 0x142fe200078e0255 */
[C---:B------:R-:W-:Y:S01]  /*07c0*/  SHF.L.U64.HI R91, R89.reuse, 0x1, R76 ;  /* 0x00000001595b7819 */ /* 0x040fe2000001024c */
[----:B------:R-:W-:Y:S01]  /*07d0*/  IMAD R13, R100, 0x3, R85 ;  /* 0x00000003640d7824 */ /* 0x000fe200078e0255 */
[----:B------:R-:W-:Y:S01]  /*07e0*/  ISETP.NE.AND P1, PT, R104, R117, PT ;  /* 0x000000756800720c */ /* 0x000fe20003f25270 */
[----:B------:R-:W0:Y:S01]  /*07f0*/  LDC.64 R74, c[0x0][0x3a0] ;  /* 0x0000e800ff4a7b82 */ /* 0x000e220000000a00 */
[----:B------:R-:W-:Y:S02]  /*0800*/  IMAD.SHL.U32 R89, R89, 0x2, RZ ;  /* 0x0000000259597824 */ /* 0x000fe400078e00ff */
[----:B------:R-:W-:Y:S01]  /*0810*/  IMAD.WIDE.U32 R72, R85, 0x2, R122 ;  /* 0x0000000255487825 */ /* 0x000fe200078e007a */
[----:B--2---:R-:W-:-:S06]  /*0820*/  ULEA UR4, UR5, UR4, 0x18 ;  /* 0x0000000405047291 */ /* 0x004fcc000f8ec0ff */
[----:B------:R-:W-:Y:S01]  /*0830*/  LEA R87, R85, UR4, 0x1 ;  /* 0x0000000455577c11 */ /* 0x000fe2000f8e08ff */
[----:B0-----:R-:W-:-:S04]  /*0840*/  IMAD.WIDE.U32 R14, R15, 0x2, R74 ;  /* 0x000000020f0e7825 */ /* 0x001fc800078e004a */
[----:B------:R-:W-:-:S04]  /*0850*/  IMAD.WIDE.U32 R12, R13, 0x2, R74 ;  /* 0x000000020d0c7825 */ /* 0x000fc800078e004a */
[----:B------:R-:W-:-:S07]  /*0860*/  IMAD.WIDE.U32 R74, R85, 0x2, R74 ;  /* 0x00000002554a7825 */ /* 0x000fce00078e004a */
.L_x_5:
[-C--:B------:R-:W-:Y:S02]  /*0870*/  IADD3 R76, P2, PT, R74, R89.reuse, RZ ;  /* 0x000000594a4c7210 */ /* 0x080fe40007f5e0ff */
[-C--:B------:R-:W-:Y:S02]  /*0880*/  IADD3 R78, P3, PT, R72, R89.reuse, RZ ;  /* 0x00000059484e7210 */ /* 0x080fe40007f7e0ff */
[-C--:B------:R-:W-:Y:S01]  /*0890*/  IADD3 R80, P4, PT, R14, R89.reuse, RZ ;  /* 0x000000590e507210 */ /* 0x080fe20007f9e0ff */
[--C-:B------:R-:W-:Y:S01]  /*08a0*/  IMAD.X R77, R75, 0x1, R91.reuse, P2 ;  /* 0x000000014b4d7824 */ /* 0x100fe200010e065b */
[----:B------:R-:W-:Y:S01]  /*08b0*/  IADD3 R82, P2, PT, R12, R89, RZ ;  /* 0x000000590c527210 */ /* 0x000fe20007f5e0ff */
[--C-:B-1----:R-:W-:Y:S02]  /*08c0*/  IMAD.X R79, R73, 0x1, R91.reuse, P3 ;  /* 0x00000001494f7824 */ /* 0x102fe400018e065b */
[--C-:B------:R-:W-:Y:S01]  /*08d0*/  IMAD.X R81, R15, 0x1, R91.reuse, P4 ;  /* 0x000000010f517824 */ /* 0x100fe200020e065b */
[----:B------:R0:W2:Y:S01]  /*08e0*/  LDG.E.U16 R2, desc[UR8][R76.64] ;  /* 0x000000084c027981 */ /* 0x0000a2000c1e1500 */
[----:B------:R-:W-:-:S03]  /*08f0*/  IMAD.X R83, R13, 0x1, R91, P2 ;  /* 0x000000010d537824 */ /* 0x000fc600010e065b */
[----:B------:R-:W3:Y:S04]  /*0900*/  LDG.E.U16 R79, desc[UR8][R78.64] ;  /* 0x000000084e4f7981 */ /* 0x000ee8000c1e1500 */
[----:B------:R-:W4:Y:S04]  /*0910*/  LDG.E.U16 R81, desc[UR8][R80.64] ;  /* 0x0000000850517981 */ /* 0x000f28000c1e1500 */
[----:B------:R-:W4:Y:S01]  /*0920*/  LDG.E.U16 R83, desc[UR8][R82.64] ;  /* 0x0000000852537981 */ /* 0x000f22000c1e1500 */
[C-C-:B------:R-:W-:Y:S01]  /*0930*/  IMAD R84, R100.reuse, 0x2, R87.reuse ;  /* 0x0000000264547824 */ /* 0x140fe200078e0257 */
[C---:B------:R-:W-:Y:S01]  /*0940*/  IADD3 R85, PT, PT, R100.reuse, R85, R100 ;  /* 0x0000005564557210 */ /* 0x040fe20007ffe064 */
[----:B------:R-:W-:-:S02]  /*0950*/  IMAD R86, R100, 0x4, R87 ;  /* 0x0000000464567824 */ /* 0x000fc400078e0257 */
[C---:B------:R-:W-:Y:S01]  /*0960*/  IMAD R88, R100.reuse, 0x6, R87 ;  /* 0x0000000664587824 */ /* 0x040fe200078e0257 */
[C---:B------:R-:W-:Y:S01]  /*0970*/  IADD3 R85, PT, PT, R100.reuse, R85, R100 ;  /* 0x0000005564557210 */ /* 0x040fe20007ffe064 */
[----:B0-----:R-:W-:Y:S02]  /*0980*/  IMAD.MOV.U32 R76, RZ, RZ, R89 ;  /* 0x000000ffff4c7224 */ /* 0x001fe400078e0059 */
[----:B------:R-:W-:Y:S01]  /*0990*/  IMAD.MOV.U32 R77, RZ, RZ, R91 ;  /* 0x000000ffff4d7224 */ /* 0x000fe200078e005b */
[----:B------:R-:W-:Y:S01]  /*09a0*/  ISETP.GE.U32.AND P2, PT, R85, 0x1000, PT ;  /* 0x000010005500780c */ /* 0x000fe20003f46070 */
[----:B------:R-:W-:-:S04]  /*09b0*/  IMAD.WIDE.U32 R76, R100, 0x8, R76 ;  /* 0x00000008644c7825 */ /* 0x000fc800078e004c */
[----:B------:R-:W-:Y:S02]  /*09c0*/  IMAD.MOV.U32 R89, RZ, RZ, R76 ;  /* 0x000000ffff597224 */ /* 0x000fe400078e004c */
[----:B------:R-:W-:Y:S01]  /*09d0*/  IMAD.MOV.U32 R91, RZ, RZ, R77 ;  /* 0x000000ffff5b7224 */ /* 0x000fe200078e004d */
[----:B--2---:R0:W-:Y:S04]  /*09e0*/  STS.U16 [R87], R2 ;  /* 0x0000000257007388 */ /* 0x0041e80000000400 */
[----:B---3--:R1:W-:Y:S04]  /*09f0*/  STS.U16 [R84], R79 ;  /* 0x0000004f54007388 */ /* 0x0083e80000000400 */
[----:B----4-:R1:W-:Y:S01]  /*0a00*/  STS.U16 [R86], R81 ;  /* 0x0000005156007388 */ /* 0x0103e20000000400 */
[----:B0-----:R-:W-:-:S03]  /*0a10*/  IMAD R87, R100, 0x8, R87 ;  /* 0x0000000864577824 */ /* 0x001fc600078e0257 */
[----:B------:R1:W-:Y:S01]  /*0a20*/  STS.U16 [R88], R83 ;  /* 0x0000005358007388 */ /* 0x0003e20000000400 */
[----:B------:R-:W-:Y:S05]  /*0a30*/  @!P2 BRA `(.L_x_5) ;  /* 0xfffffffc008ca947 */ /* 0x000fea000383ffff */
[----:B------:R-:W-:Y:S05]  /*0a40*/  BSYNC.RECONVERGENT B1 ;  /* 0x0000000000017941 */ /* 0x000fea0003800200 */
.L_x_4:
[----:B------:R-:W0:Y:S02]  /*0a50*/  LDC.64 R12, c[0x0][0x3b8] ;  /* 0x0000ee00ff0c7b82 */ /* 0x000e240000000a00 */
[----:B0----5:R-:W-:-:S05]  /*0a60*/  IMAD.WIDE R12, R0, 0x4, R12 ;  /* 0x00000004000c7825 */ /* 0x021fca00078e020c */
[----:B------:R-:W2:Y:S04]  /*0a70*/  LDG.E R15, desc[UR8][R12.64+0x4] ;  /* 0x000004080c0f7981 */ /* 0x000ea8000c1e1900 */
[----:B------:R-:W2:Y:S01]  /*0a80*/  LDG.E R2, desc[UR8][R12.64] ;  /* 0x000000080c027981 */ /* 0x000ea2000c1e1900 */
[----:B------:R-:W-:Y:S01]  /*0a90*/  BSSY.RECONVERGENT B1, `(.L_x_6) ;  /* 0x00000ae000017945 */ /* 0x000fe20003800200 */
[----:B--2---:R-:W-:-:S05]  /*0aa0*/  IMAD.IADD R0, R15, 0x1, -R2 ;  /* 0x000000010f007824 */ /* 0x004fca00078e0a02 */
[----:B------:R-:W-:-:S13]  /*0ab0*/  ISETP.GE.AND P2, PT, R0, 0x1, PT ;  /* 0x000000010000780c */ /* 0x000fda0003f46270 */
[----:B------:R-:W-:Y:S05]  /*0ac0*/  @!P2 BRA `(.L_x_7) ;  /* 0x0000000800a8a947 */ /* 0x000fea0003800000 */
[----:B------:R-:W-:-:S07]  /*0ad0*/  IMAD.MOV.U32 R103, RZ, RZ, RZ ;  /* 0x000000ffff677224 */ /* 0x000fce00078e00ff */
.L_x_13:
[----:B------:R-:W0:Y:S01]  /*0ae0*/  LDC.64 R12, c[0x0][0x3c0] ;  /* 0x0000f000ff0c7b82 */ /* 0x000e220000000a00 */
[----:B------:R-:W-:-:S04]  /*0af0*/  IMAD.IADD R77, R2, 0x1, R103 ;  /* 0x00000001024d7824 */ /* 0x000fc800078e0267 */
[----:B0-----:R-:W-:-:S06]  /*0b00*/  IMAD.WIDE R12, R77, 0x4, R12 ;  /* 0x000000044d0c7825 */ /* 0x001fcc00078e020c */
[----:B------:R-:W2:Y:S01]  /*0b10*/  LDG.E R12, desc[UR8][R12.64] ;  /* 0x000000080c0c7981 */ /* 0x000ea2000c1e1900 */
[----:B------:R-:W-:-:S05]  /*0b20*/  VIADD R103, R103, 0x1 ;  /* 0x0000000167677836 */ /* 0x000fca0000000000 */
[----:B------:R-:W-:Y:S02]  /*0b30*/  ISETP.NE.AND P2, PT, R103, R0, PT ;  /* 0x000000006700720c */ /* 0x000fe40003f45270 */
[----:B--2---:R-:W-:-:S13]  /*0b40*/  ISETP.NE.AND P3, PT, R12, R101, PT ;  /* 0x000000650c00720c */ /* 0x004fda0003f65270 */
[----:B------:R-:W-:Y:S05]  /*0b50*/  @P3 BRA `(.L_x_8) ;  /* 0x0000000800803947 */ /* 0x000fea0003800000 */
[----:B------:R-:W0:Y:S01]  /*0b60*/  S2R R78, SR_CgaCtaId ;  /* 0x00000000004e7919 */ /* 0x000e220000008800 */
[----:B------:R-:W-:Y:S01]  /*0b70*/  MOV R12, 0x400 ;  /* 0x00000400000c7802 */ /* 0x000fe20000000f00 */
[----:B------:R-:W-:Y:S01]  /*0b80*/  IMAD.SHL.U32 R77, R77, 0x1000, RZ ;  /* 0x000010004d4d7824 */ /* 0x000fe200078e00ff */
[----:B------:R-:W-:Y:S01]  /*0b90*/  BSSY.RECONVERGENT B2, `(.L_x_9) ;  /* 0x000001e000027945 */ /* 0x000fe20003800200 */
[----:B------:R-:W-:Y:S02]  /*0ba0*/  IMAD.MOV.U32 R76, RZ, RZ, R102 ;  /* 0x000000ffff4c7224 */ /* 0x000fe400078e0066 */
[----:B------:R-:W-:Y:S01]  /*0bb0*/  VIADD R75, R12, 0x2000 ;  /* 0x000020000c4b7836 */ /* 0x000fe20000000000 */
[----:B------:R-:W-:Y:S01]  /*0bc0*/  SHF.R.S32.HI R82, RZ, 0x1f, R77 ;  /* 0x0000001fff527819 */ /* 0x000fe2000001144d */
[----:B------:R-:W-:Y:S06]  /*0bd0*/  @!P0 BRA `(.L_x_10) ;  /* 0x0000000000648947 */ /* 0x000fec0003800000 */
[----:B------:R-:W2:Y:S01]  /*0be0*/  LDC.64 R12, c[0x0][0x3c8] ;  /* 0x0000f200ff0c7b82 */ /* 0x000ea20000000a00 */
[----:B------:R-:W-:-:S05]  /*0bf0*/  IADD3 R15, P3, PT, R77, R102, RZ ;  /* 0x000000664d0f7210 */ /* 0x000fca0007f7e0ff */
[----:B------:R-:W-:Y:S01]  /*0c00*/  IMAD.X R72, RZ, RZ, R82, P3 ;  /* 0x000000ffff487224 */ /* 0x000fe200018e0652 */
[----:B--2---:R-:W-:-:S04]  /*0c10*/  LEA R14, P3, R15, R12, 0x1 ;  /* 0x0000000c0f0e7211 */ /* 0x004fc800078608ff */
        /* <DEDUP_REMOVED lines=9> */
[----:B--2---:R-:W-:-:S04]  /*0cb0*/  LEA R14, P5, R15, R12, 0x1 ;  /* 0x0000000c0f0e7211 */ /* 0x004fc800078a08ff */
[----:B------:R-:W-:Y:S02]  /*0cc0*/  LEA.HI.X R15, R15, R13, R74, 0x1, P5 ;  /* 0x0000000d0f0f7211 */ /* 0x000fe400028f0c4a */
[----:B------:R-:W-:-:S04]  /*0cd0*/  @P3 IADD3 R72, P4, PT, R113, R77, RZ ;  /* 0x0000004d71483210 */ /* 0x000fc80007f9e0ff */
[C---:B------:R-:W-:Y:S01]  /*0ce0*/  @P3 LEA R12, P6, R72.reuse, R12, 0x1 ;  /* 0x0000000c480c3211 */ /* 0x040fe200078c08ff */
[----:B------:R-:W-:Y:S01]  /*0cf0*/  @P3 IMAD.X R73, RZ, RZ, R82, P4 ;  /* 0x000000ffff493224 */ /* 0x000fe200020e0652 */
[----:B------:R-:W2:Y:S04]  /*0d00*/  LDG.E.U16 R15, desc[UR8][R14.64] ;  /* 0x000000080e0f7981 */ /* 0x000ea8000c1e1500 */
[----:B------:R-:W-:-:S05]  /*0d10*/  @P3 LEA.HI.X R13, R72, R13, R73, 0x1, P6 ;  /* 0x0000000d480d3211 */ /* 0x000fca00030f0c49 */
[----:B------:R-:W3:Y:S01]  /*0d20*/  @P3 LDG.E.U16 R12, desc[UR8][R12.64] ;  /* 0x000000080c0c3981 */ /* 0x000ee2000c1e1500 */
[----:B------:R-:W-:Y:S02]  /*0d30*/  IMAD.MOV.U32 R76, RZ, RZ, R113 ;  /* 0x000000ffff4c7224 */ /* 0x000fe400078e0071 */
[----:B------:R-:W-:Y:S01]  /*0d40*/  @P3 IMAD.MOV.U32 R76, RZ, RZ, R112 ;  /* 0x000000ffff4c3224 */ /* 0x000fe200078e0070 */
[----:B--2---:R4:W-:Y:S04]  /*0d50*/  STS.U16 [R110], R15 ;  /* 0x0000000f6e007388 */ /* 0x0049e80000000400 */
[----:B---3--:R4:W-:Y:S02]  /*0d60*/  @P3 STS.U16 [R109], R12 ;  /* 0x0000000c6d003388 */ /* 0x0089e40000000400 */
.L_x_10:
[----:B------:R-:W-:Y:S05]  /*0d70*/  BSYNC.RECONVERGENT B2 ;  /* 0x0000000000027941 */ /* 0x000fea0003800200 */
.L_x_9:
[----:B------:R-:W-:Y:S01]  /*0d80*/  BSSY.RECONVERGENT B2, `(.L_x_11) ;  /* 0x0000025000027945 */ /* 0x000fe20003800200 */
[----:B0-----:R-:W-:-:S07]  /*0d90*/  LEA R85, R78, R75, 0x18 ;  /* 0x0000004b4e557211 */ /* 0x001fce00078ec0ff */
.L_x_12:
[----:B0-----:R-:W0:Y:S01]  /*0da0*/  LDCU.64 UR4, c[0x0][0x3c8] ;  /* 0x00007900ff0477ac */ /* 0x001e220008000a00 */
[----:B----4-:R-:W-:Y:S01]  /*0db0*/  IMAD.IADD R12, R100, 0x1, R76 ;  /* 0x00000001640c7824 */ /* 0x010fe200078e024c */
[----:B--2---:R-:W-:-:S03]  /*0dc0*/  IADD3 R14, P3, PT, R77, R76, RZ ;  /* 0x0000004c4d0e7210 */ /* 0x004fc60007f7e0ff */
[----:B------:R-:W-:Y:S01]  /*0dd0*/  IMAD.IADD R13, R12, 0x1, R100 ;  /* 0x000000010c0d7824 */ /* 0x000fe200078e0264 */
[----:B------:R-:W-:Y:S01]  /*0de0*/  IADD3 R12, P4, PT, R77, R12, RZ ;  /* 0x0000000c4d0c7210 */ /* 0x000fe20007f9e0ff */
[----:B------:R-:W-:Y:S02]  /*0df0*/  IMAD.X R15, RZ, RZ, R82, P3 ;  /* 0x000000ffff0f7224 */ /* 0x000fe400018e0652 */
[----:B------:R-:W-:Y:S02]  /*0e00*/  IMAD.IADD R78, R13, 0x1, R100 ;  /* 0x000000010d4e7824 */ /* 0x000fe400078e0264 */
[----:B------:R-:W-:Y:S01]  /*0e10*/  IMAD.X R73, RZ, RZ, R82, P4 ;  /* 0x000000ffff497224 */ /* 0x000fe200020e0652 */
[----:B0-----:R-:W-:-:S04]  /*0e20*/  LEA R74, P3, R14, UR4, 0x1 ;  /* 0x000000040e4a7c11 */ /* 0x001fc8000f8608ff */
[----:B------:R-:W-:Y:S02]  /*0e30*/  LEA.HI.X R75, R14, UR5, R15, 0x1, P3 ;  /* 0x000000050e4b7c11 */ /* 0x000fe400098f0c0f */
[C---:B------:R-:W-:Y:S02]  /*0e40*/  IADD3 R15, P5, PT, R77.reuse, R13, RZ ;  /* 0x0000000d4d0f7210 */ /* 0x040fe40007fbe0ff */
[----:B------:R-:W-:Y:S01]  /*0e50*/  IADD3 R13, P6, PT, R77, R78, RZ ;  /* 0x0000004e4d0d7210 */ /* 0x000fe20007fde0ff */
[----:B------:R-:W2:Y:S01]  /*0e60*/  LDG.E.U16 R74, desc[UR8][R74.64] ;  /* 0x000000084a4a7981 */ /* 0x000ea2000c1e1500 */
[C---:B------:R-:W-:Y:S01]  /*0e70*/  LEA R72, P3, R12.reuse, UR4, 0x1 ;  /* 0x000000040c487c11 */ /* 0x040fe2000f8608ff */
[--C-:B-1----:R-:W-:Y:S01]  /*0e80*/  IMAD.X R84, RZ, RZ, R82.reuse, P5 ;  /* 0x000000ffff547224 */ /* 0x102fe200028e0652 */
[----:B------:R-:W-:Y:S01]  /*0e90*/  LEA R14, P4, R15, UR4, 0x1 ;  /* 0x000000040f0e7c11 */ /* 0x000fe2000f8808ff */
[----:B------:R-:W-:Y:S01]  /*0ea0*/  IMAD.X R80, RZ, RZ, R82, P6 ;  /* 0x000000ffff507224 */ /* 0x000fe200030e0652 */
[----:B------:R-:W-:-:S02]  /*0eb0*/  LEA.HI.X R73, R12, UR5, R73, 0x1, P3 ;  /* 0x000000050c497c11 */ /* 0x000fc400098f0c49 */
[----:B------:R-:W-:Y:S02]  /*0ec0*/  LEA R12, P3, R13, UR4, 0x1 ;  /* 0x000000040d0c7c11 */ /* 0x000fe4000f8608ff */
[----:B------:R-:W-:Y:S01]  /*0ed0*/  LEA.HI.X R15, R15, UR5, R84, 0x1, P4 ;  /* 0x000000050f0f7c11 */ /* 0x000fe2000a0f0c54 */
[----:B------:R-:W3:Y:S01]  /*0ee0*/  LDG.E.U16 R72, desc[UR8][R72.64] ;  /* 0x0000000848487981 */ /* 0x000ee2000c1e1500 */
[----:B------:R-:W-:-:S03]  /*0ef0*/  LEA.HI.X R13, R13, UR5, R80, 0x1, P3 ;  /* 0x000000050d0d7c11 */ /* 0x000fc600098f0c50 */
[----:B------:R-:W4:Y:S04]  /*0f00*/  LDG.E.U16 R14, desc[UR8][R14.64] ;  /* 0x000000080e0e7981 */ /* 0x000f28000c1e1500 */
[----:B------:R-:W5:Y:S01]  /*0f10*/  LDG.E.U16 R13, desc[UR8][R12.64] ;  /* 0x000000080c0d7981 */ /* 0x000f62000c1e1500 */
[----:B------:R-:W-:-:S04]  /*0f20*/  IMAD R79, R76, 0x2, R85 ;  /* 0x000000024c4f7824 */ /* 0x000fc800078e0255 */
[----:B------:R-:W-:-:S04]  /*0f30*/  IMAD R81, R100, 0x2, R79 ;  /* 0x0000000264517824 */ /* 0x000fc800078e024f */
[----:B------:R-:W-:-:S04]  /*0f40*/  IMAD R83, R100, 0x2, R81 ;  /* 0x0000000264537824 */ /* 0x000fc800078e0251 */
[----:B------:R-:W-:Y:S02]  /*0f50*/  IMAD R80, R100, 0x2, R83 ;  /* 0x0000000264507824 */ /* 0x000fe400078e0253 */
[----:B------:R-:W-:-:S05]  /*0f60*/  IMAD.IADD R76, R78, 0x1, R100 ;  /* 0x000000014e4c7824 */ /* 0x000fca00078e0264 */
[----:B------:R-:W-:Y:S01]  /*0f70*/  ISETP.GE.U32.AND P3, PT, R76, 0x1000, PT ;  /* 0x000010004c00780c */ /* 0x000fe20003f66070 */
[----:B--2---:R0:W-:Y:S04]  /*0f80*/  STS.U16 [R79], R74 ;  /* 0x0000004a4f007388 */ /* 0x0041e80000000400 */
[----:B---3--:R0:W-:Y:S04]  /*0f90*/  STS.U16 [R81], R72 ;  /* 0x0000004851007388 */ /* 0x0081e80000000400 */
[----:B----4-:R0:W-:Y:S04]  /*0fa0*/  STS.U16 [R83], R14 ;  /* 0x0000000e53007388 */ /* 0x0101e80000000400 */
[----:B-----5:R0:W-:Y:S01]  /*0fb0*/  STS.U16 [R80], R13 ;  /* 0x0000000d50007388 */ /* 0x0201e20000000400 */
[----:B------:R-:W-:Y:S05]  /*0fc0*/  @!P3 BRA `(.L_x_12) ;  /* 0xfffffffc0074b947 */ /* 0x000fea000383ffff */
[----:B------:R-:W-:Y:S05]  /*0fd0*/  BSYNC.RECONVERGENT B2 ;  /* 0x0000000000027941 */ /* 0x000fea0003800200 */
.L_x_11:
[----:B0-----:R-:W0:Y:S01]  /*0fe0*/  S2R R14, SR_LANEID ;  /* 0x00000000000e7919 */ /* 0x001e220000000000 */
[----:B------:R-:W-:Y:S05]  /*0ff0*/  WARPSYNC.ALL ;  /* 0x0000000000007948 */ /* 0x000fea0003800000 */
[----:B------:R-:W-:Y:S01]  /*1000*/  BAR.SYNC.DEFER_BLOCKING 0x0 ;  /* 0x0000000000007b1d */ /* 0x000fe20000010000 */
[C---:B------:R-:W-:Y:S02]  /*1010*/  VIADD R121, R108.reuse, 0x1000 ;  /* 0x000010006c797836 */ /* 0x040fe40000000000 */
[----:B------:R-:W-:Y:S01]  /*1020*/  VIADD R125, R108, 0x1040 ;  /* 0x000010406c7d7836 */ /* 0x000fe20000000000 */
[----:B0-----:R-:W-:-:S02]  /*1030*/  SHF.R.U32.HI R12, RZ, 0x3, R14 ;  /* 0x00000003ff0c7819 */ /* 0x001fc4000001160e */
[----:B------:R-:W-:Y:S02]  /*1040*/  LOP3.LUT R13, R14, 0x7, RZ, 0xc0, !PT ;  /* 0x000000070e0d7812 */ /* 0x000fe400078ec0ff */
[----:B------:R-:W-:Y:S01]  /*1050*/  SHF.R.U32.HI R14, RZ, 0x4, R14 ;  /* 0x00000004ff0e7819 */ /* 0x000fe2000001160e */
[C---:B------:R-:W-:Y:S02]  /*1060*/  IMAD.SHL.U32 R72, R12.reuse, 0x8, RZ ;  /* 0x000000080c487824 */ /* 0x040fe400078e00ff */
[----:B------:R-:W-:Y:S02]  /*1070*/  IMAD.SHL.U32 R96, R12, 0x8, RZ ;  /* 0x000000080c607824 */ /* 0x000fe400078e00ff */
[----:B------:R-:W-:Y:S01]  /*1080*/  IMAD.SHL.U32 R97, R14, 0x8, RZ ;  /* 0x000000080e617824 */ /* 0x000fe200078e00ff */
[--C-:B------:R-:W-:Y:S01]  /*1090*/  LOP3.LUT R12, R72, 0x8, R13.reuse, 0xe2, !PT ;  /* 0x00000008480c7812 */ /* 0x100fe200078ee20d */
[----:B------:R-:W-:Y:S01]  /*10a0*/  IMAD R15, R14, 0x8, R13 ;  /* 0x000000080e0f7824 */ /* 0x000fe200078e020d */
[----:B------:R-:W-:Y:S01]  /*10b0*/  LOP3.LUT R96, R96, 0x8, RZ, 0xe2, !PT ;  /* 0x0000000860607812 */ /* 0x000fe200078ee2ff */
[----:B------:R-:W-:-:S02]  /*10c0*/  VIADD R13, R108, 0x20 ;  /* 0x000000206c0d7836 */ /* 0x000fc40000000000 */
[----:B------:R-:W-:Y:S02]  /*10d0*/  IMAD R97, R12, 0x20, R97 ;  /* 0x000000200c617824 */ /* 0x000fe400078e0261 */
[----:B------:R-:W-:Y:S02]  /*10e0*/  IMAD R96, R15, 0x80, R96 ;  /* 0x000000800f607824 */ /* 0x000fe400078e0260 */
[----:B------:R-:W-:Y:S02]  /*10f0*/  VIADD R12, R107, 0x400 ;  /* 0x000004006b0c7836 */ /* 0x000fe40000000000 */
[C---:B------:R-:W-:Y:S02]  /*1100*/  IMAD.U32 R76, R97.reuse, 0x2, R107 ;  /* 0x00000002614c7824 */ /* 0x040fe400078e006b */
[----:B------:R-:W-:Y:S02]  /*1110*/  IMAD.U32 R73, R96, 0x2, R108 ;  /* 0x0000000260497824 */ /* 0x000fe400078e006c */
[----:B------:R-:W-:-:S02]  /*1120*/  IMAD.U32 R12, R97, 0x2, R12 ;  /* 0x00000002610c7824 */ /* 0x000fc400078e000c */
[C---:B------:R-:W-:Y:S01]  /*1130*/  IMAD.U32 R120, R96.reuse, 0x2, R13 ;  /* 0x0000000260787824 */ /* 0x040fe200078e000d */
[----:B------:R-:W-:Y:S01]  /*1140*/  LDSM.16.M88.4 R92, [R73] ;  /* 0x00000000495c783b */ /* 0x000fe20000000200 */
[C---:B------:R-:W-:Y:S02]  /*1150*/  IMAD.U32 R99, R96.reuse, 0x2, R106 ;  /* 0x0000000260637824 */ /* 0x040fe400078e006a */
[C---:B------:R-:W-:Y:S01]  /*1160*/  IMAD.U32 R98, R96.reuse, 0x2, R105 ;  /* 0x0000000260627824 */ /* 0x040fe200078e0069 */
[----:B------:R-:W0:Y:S01]  /*1170*/  LDSM.16.M88.4 R76, [R76] ;  /* 0x000000004c4c783b */ /* 0x000e220000000200 */
[C---:B------:R-:W-:Y:S02]  /*1180*/  IMAD.U32 R121, R96.reuse, 0x2, R121 ;  /* 0x0000000260797824 */ /* 0x040fe400078e0079 */
[----:B------:R-:W-:Y:S01]  /*1190*/  IMAD.U32 R125, R96, 0x2, R125 ;  /* 0x00000002607d7824 */ /* 0x000fe200078e007d */
[----:B------:R-:W1:Y:S04]  /*11a0*/  LDSM.16.M88.4 R88, [R120] ;  /* 0x000000007858783b */ /* 0x000e680000000200 */
[----:B------:R-:W2:Y:S04]  /*11b0*/  LDSM.16.M88.4 R84, [R99] ;  /* 0x000000006354783b */ /* 0x000ea80000000200 */
[----:B------:R-:W-:Y:S04]  /*11c0*/  LDSM.16.M88.4 R72, [R73] ;  /* 0x000000004948783b */ /* 0x000fe80000000200 */
[----:B------:R-:W3:Y:S04]  /*11d0*/  LDSM.16.M88.4 R12, [R12] ;  /* 0x000000000c0c783b */ /* 0x000ee80000000200 */
[----:B------:R-:W4:Y:S01]  /*11e0*/  LDSM.16.M88.4 R80, [R98] ;  /* 0x000000006250783b */ /* 0x000f220000000200 */
[C---:B0-----:R-:W-:Y:S08]  /*11f0*/  HMMA.16816.F32 R4, R76.reuse, R92, R4 ;  /* 0x0000005c4c04723c */ /* 0x041ff00000001804 */
[C---:B------:R-:W-:Y:S01]  /*1200*/  HMMA.16816.F32 R68, R76.reuse, R94, R68 ;  /* 0x0000005e4c44723c */ /* 0x040fe20000001844 */
[----:B------:R0:W5:Y:S07]  /*1210*/  LDSM.16.M88.4 R92, [R120] ;  /* 0x00000000785c783b */ /* 0x00016e0000000200 */
[C---:B-1----:R-:W-:Y:S08]  /*1220*/  HMMA.16816.F32 R64, R76.reuse, R88, R64 ;  /* 0x000000584c40723c */ /* 0x042ff00000001840 */
[C---:B------:R-:W-:Y:S01]  /*1230*/  HMMA.16816.F32 R60, R76.reuse, R90, R60 ;  /* 0x0000005a4c3c723c */ /* 0x040fe2000000183c */
[----:B------:R-:W1:Y:S07]  /*1240*/  LDSM.16.M88.4 R88, [R99] ;  /* 0x000000006358783b */ /* 0x000e6e0000000200 */
[C---:B--2---:R-:W-:Y:S08]  /*1250*/  HMMA.16816.F32 R56, R76.reuse, R84, R56 ;  /* 0x000000544c38723c */ /* 0x044ff00000001838 */
[----:B------:R-:W-:Y:S01]  /*1260*/  HMMA.16816.F32 R52, R76, R86, R52 ;  /* 0x000000564c34723c */ /* 0x000fe20000001834 */
[----:B------:R-:W2:Y:S07]  /*1270*/  LDSM.16.M88.4 R84, [R98] ;  /* 0x000000006254783b */ /* 0x000eae0000000200 */
[----:B---3--:R-:W-:Y:S01]  /*1280*/  HMMA.16816.F32 R40, R12, R72, R40 ;  /* 0x000000480c28723c */ /* 0x008fe20000001828 */
[----:B------:R-:W-:-:S02]  /*1290*/  VIADD R72, R107, 0x20 ;  /* 0x000000206b487836 */ /* 0x000fc40000000000 */
[----:B------:R-:W-:Y:S02]  /*12a0*/  VIADD R73, R108, 0x1020 ;  /* 0x000010206c497836 */ /* 0x000fe40000000000 */
[----:B------:R-:W-:Y:S02]  /*12b0*/  IMAD.U32 R72, R97, 0x2, R72 ;  /* 0x0000000261487824 */ /* 0x000fe400078e0048 */
[----:B0-----:R-:W-:Y:S01]  /*12c0*/  IMAD.U32 R120, R96, 0x2, R73 ;  /* 0x0000000260787824 */ /* 0x001fe200078e0049 */
[C---:B----4-:R-:W-:Y:S08]  /*12d0*/  HMMA.16816.F32 R48, R76.reuse, R80, R48 ;  /* 0x000000504c30723c */ /* 0x050ff00000001830 */
[----:B------:R-:W-:Y:S01]  /*12e0*/  HMMA.16816.F32 R44, R76, R82, R44 ;  /* 0x000000524c2c723c */ /* 0x000fe2000000182c */
[----:B------:R-:W-:Y:S04]  /*12f0*/  LDSM.16.M88.4 R80, [R121] ;  /* 0x000000007950783b */ /* 0x000fe80000000200 */
[----:B------:R-:W-:Y:S03]  /*1300*/  LDSM.16.M88.4 R76, [R120] ;  /* 0x00000000784c783b */ /* 0x000fe60000000200 */
[C---:B------:R-:W-:Y:S01]  /*1310*/  HMMA.16816.F32 R36, R12.reuse, R74, R36 ;  /* 0x0000004a0c24723c */ /* 0x040fe20000001824 */
[----:B------:R-:W0:Y:S07]  /*1320*/  LDSM.16.M88.4 R72, [R72] ;  /* 0x000000004848783b */ /* 0x000e2e0000000200 */
[C---:B-----5:R-:W-:Y:S08]  /*1330*/  HMMA.16816.F32 R32, R12.reuse, R92, R32 ;  /* 0x0000005c0c20723c */ /* 0x060ff00000001820 */
[C---:B------:R-:W-:Y:S01]  /*1340*/  HMMA.16816.F32 R28, R12.reuse, R94, R28 ;  /* 0x0000005e0c1c723c */ /* 0x040fe2000000181c */
[----:B------:R-:W3:Y:S07]  /*1350*/  LDSM.16.M88.4 R92, [R125] ;  /* 0x000000007d5c783b */ /* 0x000eee0000000200 */
[C---:B-1----:R-:W-:Y:S08]  /*1360*/  HMMA.16816.F32 R24, R12.reuse, R88, R24 ;  /* 0x000000580c18723c */ /* 0x042ff00000001818 */
[C---:B------:R-:W-:Y:S01]  /*1370*/  HMMA.16816.F32 R20, R12.reuse, R90, R20 ;  /* 0x0000005a0c14723c */ /* 0x040fe20000001814 */
[----:B------:R-:W-:Y:S07]  /*1380*/  LDSM.16.M88.4 R88, [R121] ;  /* 0x000000007958783b */ /* 0x000fee0000000200 */
[C---:B--2---:R-:W-:Y:S08]  /*1390*/  HMMA.16816.F32 R16, R12.reuse, R84, R16 ;  /* 0x000000540c10723c */ /* 0x044ff00000001810 */
[----:B------:R-:W-:Y:S01]  /*13a0*/  HMMA.16816.F32 R8, R12, R86, R8 ;  /* 0x000000560c08723c */ /* 0x000fe20000001808 */
[----:B------:R-:W-:Y:S01]  /*13b0*/  VIADD R12, R107, 0x420 ;  /* 0x000004206b0c7836 */ /* 0x000fe20000000000 */
[----:B------:R-:W-:Y:S01]  /*13c0*/  LDSM.16.M88.4 R84, [R120] ;  /* 0x000000007854783b */ /* 0x000fe20000000200 */
[----:B------:R-:W-:-:S02]  /*13d0*/  VIADD R13, R108, 0x1060 ;  /* 0x000010606c0d7836 */ /* 0x000fc40000000000 */
[----:B------:R-:W-:Y:S02]  /*13e0*/  IMAD.U32 R12, R97, 0x2, R12 ;  /* 0x00000002610c7824 */ /* 0x000fe400078e000c */
[----:B------:R-:W-:Y:S01]  /*13f0*/  IMAD.U32 R124, R96, 0x2, R13 ;  /* 0x00000002607c7824 */ /* 0x000fe200078e000d */
[C---:B0-----:R-:W-:Y:S03]  /*1400*/  HMMA.16816.F32 R4, R72.reuse, R80, R4 ;  /* 0x000000504804723c */ /* 0x041fe60000001804 */
[----:B------:R-:W-:Y:S04]  /*1410*/  LDSM.16.M88.4 R12, [R12] ;  /* 0x000000000c0c783b */ /* 0x000fe80000000200 */
[----:B------:R-:W0:Y:S01]  /*1420*/  LDSM.16.M88.4 R96, [R124] ;  /* 0x000000007c60783b */ /* 0x000e220000000200 */
[C---:B------:R-:W-:Y:S03]  /*1430*/  HMMA.16816.F32 R68, R72.reuse, R82, R68 ;  /* 0x000000524844723c */ /* 0x040fe60000001844 */
[----:B------:R-:W1:Y:S05]  /*1440*/  LDSM.16.M88.4 R80, [R125] ;  /* 0x000000007d50783b */ /* 0x000e6a0000000200 */
[C---:B------:R-:W-:Y:S08]  /*1450*/  HMMA.16816.F32 R64, R72.reuse, R76, R64 ;  /* 0x0000004c4840723c */ /* 0x040ff00000001840 */
[C---:B------:R-:W-:Y:S01]  /*1460*/  HMMA.16816.F32 R60, R72.reuse, R78, R60 ;  /* 0x0000004e483c723c */ /* 0x040fe2000000183c */
[----:B------:R-:W2:Y:S07]  /*1470*/  LDSM.16.M88.4 R76, [R124] ;  /* 0x000000007c4c783b */ /* 0x000eae0000000200 */
[C---:B---3--:R-:W-:Y:S08]  /*1480*/  HMMA.16816.F32 R56, R72.reuse, R92, R56 ;  /* 0x0000005c4838723c */ /* 0x048ff00000001838 */
[C---:B------:R-:W-:Y:S08]  /*1490*/  HMMA.16816.F32 R52, R72.reuse, R94, R52 ;  /* 0x0000005e4834723c */ /* 0x040ff00000001834 */
[C---:B0-----:R-:W-:Y:S08]  /*14a0*/  HMMA.16816.F32 R48, R72.reuse, R96, R48 ;  /* 0x000000604830723c */ /* 0x041ff00000001830 */
[----:B------:R-:W-:Y:S08]  /*14b0*/  HMMA.16816.F32 R44, R72, R98, R44 ;  /* 0x00000062482c723c */ /* 0x000ff0000000182c */
[C---:B------:R-:W-:Y:S08]  /*14c0*/  HMMA.16816.F32 R40, R12.reuse, R88, R40 ;  /* 0x000000580c28723c */ /* 0x040ff00000001828 */
[C---:B------:R-:W-:Y:S08]  /*14d0*/  HMMA.16816.F32 R36, R12.reuse, R90, R36 ;  /* 0x0000005a0c24723c */ /* 0x040ff00000001824 */
[C---:B------:R-:W-:Y:S08]  /*14e0*/  HMMA.16816.F32 R32, R12.reuse, R84, R32 ;  /* 0x000000540c20723c */ /* 0x040ff00000001820 */
[C---:B------:R-:W-:Y:S08]  /*14f0*/  HMMA.16816.F32 R28, R12.reuse, R86, R28 ;  /* 0x000000560c1c723c */ /* 0x040ff0000000181c */
[C---:B-1----:R-:W-:Y:S08]  /*1500*/  HMMA.16816.F32 R24, R12.reuse, R80, R24 ;  /* 0x000000500c18723c */ /* 0x042ff00000001818 */
[C---:B------:R-:W-:Y:S08]  /*1510*/  HMMA.16816.F32 R20, R12.reuse, R82, R20 ;  /* 0x000000520c14723c */ /* 0x040ff00000001814 */
[C---:B--2---:R-:W-:Y:S08]  /*1520*/  HMMA.16816.F32 R16, R12.reuse, R76, R16 ;  /* 0x0000004c0c10723c */ /* 0x044ff00000001810 */
[----:B------:R-:W-:Y:S01]  /*1530*/  HMMA.16816.F32 R8, R12, R78, R8 ;  /* 0x0000004e0c08723c */ /* 0x000fe20000001808 */
[----:B------:R-:W-:-:S15]  /*1540*/  BAR.SYNC.DEFER_BLOCKING 0x0 ;  /* 0x0000000000007b1d */ /* 0x000fde0000010000 */
[----:B------:R-:W-:-:S04]  /*1550*/  NOP ;  /* 0x0000000000007918 */ /* 0x000fc80000000000 */
.L_x_8:
[----:B------:R-:W-:Y:S05]  /*1560*/  @P2 BRA `(.L_x_13) ;  /* 0xfffffff4005c2947 */ /* 0x000fea000383ffff */
.L_x_7:
[----:B------:R-:W-:Y:S05]  /*1570*/  BSYNC.RECONVERGENT B1 ;  /* 0x0000000000017941 */ /* 0x000fea0003800200 */
.L_x_6:
[----:B------:R-:W-:Y:S05]  /*1580*/  @P1 BRA `(.L_x_14) ;  /* 0xffffffec00e41947 */ /* 0x000fea000383ffff */
.L_x_1:
[----:B------:R-:W-:Y:S05]  /*1590*/  BSYNC.RECONVERGENT B0 ;  /* 0x0000000000007941 */ /* 0x000fea0003800200 */
.L_x_0:
[----:B------:R-:W0:Y:S01]  /*15a0*/  S2R R0, SR_TID.X ;  /* 0x0000000000007919 */ /* 0x000e220000002100 */
[----:B------:R-:W2:Y:S01]  /*15b0*/  LDC R74, c[0x0][0x3e4] ;  /* 0x0000f900ff4a7b82 */ /* 0x000ea20000000800 */
[----:B------:R-:W-:Y:S05]  /*15c0*/  WARPSYNC.ALL ;  /* 0x0000000000007948 */ /* 0x000fea0003800000 */
[----:B------:R-:W3:Y:S02]  /*15d0*/  S2R R15, SR_LANEID ;  /* 0x00000000000f7919 */ /* 0x000ee40000000000 */
[----:B------:R-:W4:Y:S01]  /*15e0*/  LDC.64 R2, c[0x0][0x3d0] ;  /* 0x0000f400ff027b82 */ /* 0x000f220000000a00 */
[----:B--2---:R-:W-:Y:S01]  /*15f0*/  IMAD R119, R119, R74, RZ ;  /* 0x0000004a77777224 */ /* 0x004fe200078e02ff */
[----:B------:R-:W-:-:S02]  /*1600*/  SHF.R.U32.HI R73, RZ, 0x1, R74 ;  /* 0x00000001ff497819 */ /* 0x000fc4000001164a */
[--C-:B0-----:R-:W-:Y:S02]  /*1610*/  SHF.R.U32.HI R13, RZ, 0x6, R0.reuse ;  /* 0x00000006ff0d7819 */ /* 0x101fe40000011600 */
[----:B------:R-:W-:-:S03]  /*1620*/  SHF.R.U32.HI R0, RZ, 0x5, R0 ;  /* 0x00000005ff007819 */ /* 0x000fc60000011600 */
[----:B------:R-:W-:Y:S01]  /*1630*/  IMAD R12, R13, R74, RZ ;  /* 0x0000004a0d0c7224 */ /* 0x000fe200078e02ff */
[----:B------:R-:W-:Y:S01]  /*1640*/  LOP3.LUT R14, R0, 0x1, RZ, 0xc0, !PT ;  /* 0x00000001000e7812 */ /* 0x000fe200078ec0ff */
[----:B------:R-:W-:Y:S02]  /*1650*/  IMAD.SHL.U32 R0, R119, 0x80, RZ ;  /* 0x0000008077007824 */ /* 0x000fe400078e00ff */
[----:B------:R-:W-:Y:S02]  /*1660*/  IMAD.SHL.U32 R13, R12, 0x20, RZ ;  /* 0x000000200c0d7824 */ /* 0x000fe400078e00ff */
[----:B------:R-:W-:Y:S01]  /*1670*/  IMAD.SHL.U32 R12, R14, 0x40, RZ ;  /* 0x000000400e0c7824 */ /* 0x000fe200078e00ff */
[----:B------:R-:W-:Y:S01]  /*1680*/  LEA R14, P0, R101, R0, 0x7 ;  /* 0x00000000650e7211 */ /* 0x000fe200078038ff */
[----:B------:R-:W-:-:S03]  /*1690*/  IMAD R75, R74, 0x10, R13 ;  /* 0x000000104a4b7824 */ /* 0x000fc600078e020d */
[CC--:B-1----:R-:W-:Y:S02]  /*16a0*/  IADD3 R79, P1, P2, R12.reuse, R14.reuse, R13 ;  /* 0x0000000e0c4f7210 */ /* 0x0c2fe40007a3e00d */
[----:B------:R-:W-:Y:S02]  /*16b0*/  IADD3 R14, P3, P4, R12, R14, R75 ;  /* 0x0000000e0c0e7210 */ /* 0x000fe40007c7e04b */
[----:B---3--:R-:W-:Y:S02]  /*16c0*/  LOP3.LUT R12, R15, 0x3, RZ, 0xc0, !PT ;  /* 0x000000030f0c7812 */ /* 0x008fe400078ec0ff */
[----:B------:R-:W-:Y:S02]  /*16d0*/  LEA.HI.X.SX32 R72, R0, RZ, 0x1, P0 ;  /* 0x000000ff00487211 */ /* 0x000fe400000f0eff */
[----:B------:R-:W-:Y:S01]  /*16e0*/  SHF.R.S32.HI R0, RZ, 0x1f, R13 ;  /* 0x0000001fff007819 */ /* 0x000fe2000001140d */
[----:B------:R-:W-:Y:S01]  /*16f0*/  IMAD.MOV.U32 R13, RZ, RZ, RZ ;  /* 0x000000ffff0d7224 */ /* 0x000fe200078e00ff */
[----:B------:R-:W-:-:S02]  /*1700*/  SHF.R.U32.HI R15, RZ, 0x2, R15 ;  /* 0x00000002ff0f7819 */ /* 0x000fc4000001160f */
[----:B------:R-:W-:Y:S02]  /*1710*/  IADD3.X R0, PT, PT, RZ, R72, R0, P1, P2 ;  /* 0x00000048ff007210 */ /* 0x000fe40000fe4400 */
[----:B------:R-:W-:Y:S01]  /*1720*/  SHF.R.S32.HI R75, RZ, 0x1f, R75 ;  /* 0x0000001fff4b7819 */ /* 0x000fe2000001144b */
[----:B------:R-:W-:Y:S01]  /*1730*/  IMAD.WIDE.U32 R12, R15, R73, R12 ;  /* 0x000000490f0c7225 */ /* 0x000fe200078e000c */
[C---:B----4-:R-:W-:Y:S02]  /*1740*/  LEA R77, P0, R79.reuse, R2, 0x2 ;  /* 0x000000024f4d7211 */ /* 0x050fe400078010ff */
[----:B------:R-:W-:Y:S02]  /*1750*/  IADD3.X R75, PT, PT, RZ, R72, R75, P3, P4 ;  /* 0x00000048ff4b7210 */ /* 0x000fe40001fe844b */
[----:B------:R-:W-:Y:S02]  /*1760*/  LEA.HI.X R79, R79, R3, R0, 0x2, P0 ;  /* 0x000000034f4f7211 */ /* 0x000fe400000f1400 */
[----:B------:R-:W-:-:S02]  /*1770*/  LEA R15, P1, R14, R2, 0x2 ;  /* 0x000000020e0f7211 */ /* 0x000fc400078210ff */
[----:B------:R-:W-:Y:S02]  /*1780*/  LEA R2, P0, R12, R77, 0x3 ;  /* 0x0000004d0c027211 */ /* 0x000fe400078018ff */
[----:B------:R-:W-:Y:S02]  /*1790*/  LEA.HI.X R75, R14, R3, R75, 0x2, P1 ;  /* 0x000000030e4b7211 */ /* 0x000fe400008f144b */
[C---:B------:R-:W-:Y:S02]  /*17a0*/  LEA.HI.X R3, R12.reuse, R79, R13, 0x3, P0 ;  /* 0x0000004f0c037211 */ /* 0x040fe400000f1c0d */
[----:B------:R-:W-:-:S03]  /*17b0*/  LEA R14, P0, R12, R15, 0x3 ;  /* 0x0000000f0c0e7211 */ /* 0x000fc600078018ff */
[----:B------:R-:W-:Y:S01]  /*17c0*/  STG.E.64 desc[UR8][R2.64], R4 ;  /* 0x0000000402007986 */ /* 0x000fe2000c101b08 */
[----:B------:R-:W-:Y:S01]  /*17d0*/  LEA.HI.X R15, R12, R75, R13, 0x3, P0 ;  /* 0x0000004b0c0f7211 */ /* 0x000fe200000f1c0d */
[----:B------:R-:W-:-:S04]  /*17e0*/  IMAD.WIDE.U32 R12, R73, 0x40, R2 ;  /* 0x00000040490c7825 */ /* 0x000fc800078e0002 */
[----:B------:R-:W-:Y:S01]  /*17f0*/  IMAD.WIDE.U32 R72, R73, 0x40, R14 ;  /* 0x0000004049487825 */ /* 0x000fe200078e000e */
[----:B------:R-:W-:Y:S04]  /*1800*/  STG.E.64 desc[UR8][R12.64], R6 ;  /* 0x000000060c007986 */ /* 0x000fe8000c101b08 */
        /* <DEDUP_REMOVED lines=29> */
[----:B------:R-:W-:Y:S01]  /*19e0*/  STG.E.64 desc[UR8][R72.64+0xe0], R10 ;  /* 0x0000e00a48007986 */ /* 0x000fe2000c101b08 */
[----:B------:R-:W-:Y:S05]  /*19f0*/  EXIT ;  /* 0x000000000000794d */ /* 0x000fea0003800000 */
        .weak           $__internal_0_$__cuda_sm20_div_u16
        .type           $__internal_0_$__cuda_sm20_div_u16,@function
        .size           $__internal_0_$__cuda_sm20_div_u16,(.L_x_16 - $__internal_0_$__cuda_sm20_div_u16)
$__internal_0_$__cuda_sm20_div_u16:
[----:B------:R-:W0:Y:S01]  /*1a00*/  I2F.U16 R11, R3 ;  /* 0x00000003000b7306 */ /* 0x000e220000101000 */
[----:B------:R-:W-:Y:S01]  /*1a10*/  IMAD.MOV.U32 R12, RZ, RZ, 0x4b800000 ;  /* 0x4b800000ff0c7424 */ /* 0x000fe200078e00ff */
[----:B------:R-:W-:Y:S02]  /*1a20*/  I2FP.F32.U32.RZ R2, R2 ;  /* 0x0000000200027245 */ /* 0x000fe4000020d000 */
[C---:B0-----:R-:W-:Y:S02]  /*1a30*/  FSETP.GEU.AND P1, PT, |R11|.reuse, 1.175494350822287508e-38, PT ;  /* 0x008000000b00780b */ /* 0x041fe40003f2e200 */
[----:B------:R-:W-:Y:S02]  /*1a40*/  FSETP.GT.AND P0, PT, |R11|, 8.50705917302346158658e+37, PT ;  /* 0x7e8000000b00780b */ /* 0x000fe40003f04200 */
[----:B------:R-:W-:-:S04]  /*1a50*/  FSEL R12, R12, 1, !P1 ;  /* 0x3f8000000c0c7808 */ /* 0x000fc80004800000 */
[----:B------:R-:W-:Y:S02]  /*1a60*/  FSEL R12, R12, 0.25, !P0 ;  /* 0x3e8000000c0c7808 */ /* 0x000fe40004000000 */
[----:B------:R-:W-:Y:S01]  /*1a70*/  ISETP.NE.U32.AND P0, PT, R3, RZ, PT ;  /* 0x000000ff0300720c */ /* 0x000fe20003f05070 */
[----:B------:R-:W-:Y:S02]  /*1a80*/  IMAD.MOV.U32 R3, RZ, RZ, 0x0 ;  /* 0x00000000ff037424 */ /* 0x000fe400078e00ff */
[----:B------:R-:W-:-:S06]  /*1a90*/  FMUL R11, R11, R12 ;  /* 0x0000000c0b0b7220 */ /* 0x000fcc0000400000 */
[----:B------:R-:W0:Y:S02]  /*1aa0*/  MUFU.RCP R11, R11 ;  /* 0x0000000b000b7308 */ /* 0x000e240000001000 */
[----:B0-----:R-:W-:-:S04]  /*1ab0*/  FMUL R12, R12, R11 ;  /* 0x0000000b0c0c7220 */ /* 0x001fc80000400000 */
[----:B------:R-:W-:-:S04]  /*1ac0*/  VIADD R13, R12, 0x2 ;  /* 0x000000020c0d7836 */ /* 0x000fc80000000000 */
[----:B------:R-:W-:Y:S01]  /*1ad0*/  FMUL.RZ R13, R2, R13 ;  /* 0x0000000d020d7220 */ /* 0x000fe2000040c000 */
[----:B------:R-:W-:-:S05]  /*1ae0*/  IMAD.MOV.U32 R2, RZ, RZ, R14 ;  /* 0x000000ffff027224 */ /* 0x000fca00078e000e */
[----:B------:R-:W0:Y:S02]  /*1af0*/  F2I.U32.TRUNC.NTZ R13, R13 ;  /* 0x0000000d000d7305 */ /* 0x000e24000020f000 */
[----:B0-----:R-:W-:Y:S01]  /*1b00*/  LOP3.LUT R12, R13, 0xffff, RZ, 0xc0, !PT ;  /* 0x0000ffff0d0c7812 */ /* 0x001fe200078ec0ff */
[----:B------:R-:W-:Y:S01]  /*1b10*/  @!P0 IMAD.MOV.U32 R12, RZ, RZ, -0x1 ;  /* 0xffffffffff0c8424 */ /* 0x000fe200078e00ff */
[----:B------:R-:W-:Y:S06]  /*1b20*/  RET.REL.NODEC R2 `(_Z18bsr_spmm_optimized3BSRS_Pfiiii) ;  /* 0xffffffe402347950 */ /* 0x000fec0003c3ffff */
.L_x_15:
[----:B------:R-:W-:-:S00]  /*1b30*/  BRA `(.L_x_15) ;  /* 0xfffffffc00fc7947 */ /* 0x000fc0000383ffff */
[----:B------:R-:W-:-:S00]  /*1b40*/  NOP ;  /* 0x0000000000007918 */ /* 0x000fc00000000000 */
        /* <DEDUP_REMOVED lines=11> */
.L_x_16:


//--------------------- .nv.shared._Z18bsr_spmm_optimized3BSRS_Pfiiii --------------------------
	.section	.nv.shared._Z18bsr_spmm_optimized3BSRS_Pfiiii,"aw",@nobits
	.sectionflags	@""
	.align	128
.nv.shared._Z18bsr_spmm_optimized3BSRS_Pfiiii:
	.zero		17408


//--------------------- .nv.shared.reserved.0     --------------------------
	.section	.nv.shared.reserved.0,"aw",@nobits
	.weak		__nv_reservedSMEM_offset_0_alias
	.size		__nv_reservedSMEM_offset_0_alias, 0, 64
	.other		__nv_reservedSMEM_offset_0_alias,@"STO_CUDA_RESERVED_SHARED STV_DEFAULT"
__nv_reservedSMEM_offset_0_alias:
	.zero		0
	.zero		64


//--------------------- .nv.constant0._Z18bsr_spmm_optimized3BSRS_Pfiiii --------------------------
	.section	.nv.constant0._Z18bsr_spmm_optimized3BSRS_Pfiiii,"a",@progbits
	.sectionflags	@""
	.align	4
.nv.constant0._Z18bsr_spmm_optimized3BSRS_Pfiiii:
	.zero		1000


//--------------------- SYMBOLS --------------------------

	.type		.nv.reservedSmem.offset0,@object
	.size		.nv.reservedSmem.offset0,0x4
	.type		.nv.reservedSmem.cap,@object
	.size		.nv.reservedSmem.cap,0x4
